	.target	sm_90a

	.elftype	@"ET_EXEC"


//--------------------- .note.nv.tkinfo           --------------------------
	.section	.note.nv.tkinfo,"",@"SHT_NOTE"
	.sectionflags	@"SHF_NOTE_NV_TKINFO"
	.tkinfo
        /*0018*/ 	.word	0x00000002
        /*0030*/ 	.string	""
        /*0030*/ 	.string	"ptxas"
        /*0030*/ 	.string	"Cuda compilation tools, release 13.0, V13.0.88"
        /*0030*/ 	.string	"Build cuda_13.0.r13.0/compiler.36424714_0"
        /*0030*/ 	.string	"-arch sm_90a -m 64 "



//--------------------- .note.nv.cuinfo           --------------------------
	.section	.note.nv.cuinfo,"",@"SHT_NOTE"
	.sectionflags	@"SHF_NOTE_NV_CUINFO"
        /*0018*/ 	.short	0x0002
        /*001a*/ 	.short	0x005a
        /*001c*/ 	.short	0x0082
	.zero		2


//--------------------- .nv.info                  --------------------------
	.section	.nv.info,"",@"SHT_CUDA_INFO"
	.align	4


	//----- nvinfo : EIATTR_REGCOUNT
	.align		4
        /*0000*/ 	.byte	0x04, 0x2f
        /*0002*/ 	.short	(.L_12 - .L_11)
	.align		4
.L_11:
        /*0004*/ 	.word	index@(_ZN7cutlass13device_kernelINS_4gemm6kernel13GemmUniversalIN4cute5tupleIJiiiiEEENS1_10collective13CollectiveMmaINS1_37MainloopSm90TmaGmmaWarpSpecializedFP8ILi7ENS5_IJNS4_1CILi1EEESB_SB_EEENS1_35KernelTmaWarpSpecializedCooperativeEEENS5_IJNSA_ILi256EEESF_NSA_ILi32EEEEEENS_12float_e4m3_tENS5_IJlSB_lEEESI_SJ_NS4_8TiledMMAINS4_8MMA_AtomIJNS4_4SM904GMMA31MMA_64x256x32_F32E4M3E4M3_SS_TNILNSN_7ScaleInE1ELSP_1EEEEEENS4_6LayoutINS5_IJNSA_ILi2EEESB_SB_EEENS5_IJSB_NSA_ILi0EEESV_EEEEENS5_IJNS4_10UnderscoreESY_SY_EEEEENS4_13SM90_TMA_LOADENS4_14ComposedLayoutINS4_7SwizzleILi1ELi4ELi3EEENS4_18smem_ptr_flag_bitsILi8EEENSS_INS5_IJNSA_ILi8EEESG_EEENS5_IJSG_SB_EEEEEEEvNS4_8identityES11_S1B_vS1C_EENS_8epilogue10collective6detail29Sm90TmaWarpSpecializedAdapterINS1F_15DefaultEpilogueISI_SJ_SJ_NS1E_6thread17LinearCombinationISI_Li1EffLNS1J_9ScaleType4KindE0ELNS_15FloatRoundStyleE2ESI_EENS1_15EpilogueDefaultEEEEEvvEEEEvNT_6ParamsE)
        /*0008*/ 	.word	0x000000a8


	//----- nvinfo : EIATTR_FRAME_SIZE
	.align		4
.L_12:
        /*000c*/ 	.byte	0x04, 0x11
        /*000e*/ 	.short	(.L_14 - .L_13)
	.align		4
.L_13:
        /*0010*/ 	.word	index@(_ZN7cutlass13device_kernelINS_4gemm6kernel13GemmUniversalIN4cute5tupleIJiiiiEEENS1_10collective13CollectiveMmaINS1_37MainloopSm90TmaGmmaWarpSpecializedFP8ILi7ENS5_IJNS4_1CILi1EEESB_SB_EEENS1_35KernelTmaWarpSpecializedCooperativeEEENS5_IJNSA_ILi256EEESF_NSA_ILi32EEEEEENS_12float_e4m3_tENS5_IJlSB_lEEESI_SJ_NS4_8TiledMMAINS4_8MMA_AtomIJNS4_4SM904GMMA31MMA_64x256x32_F32E4M3E4M3_SS_TNILNSN_7ScaleInE1ELSP_1EEEEEENS4_6LayoutINS5_IJNSA_ILi2EEESB_SB_EEENS5_IJSB_NSA_ILi0EEESV_EEEEENS5_IJNS4_10UnderscoreESY_SY_EEEEENS4_13SM90_TMA_LOADENS4_14ComposedLayoutINS4_7SwizzleILi1ELi4ELi3EEENS4_18smem_ptr_flag_bitsILi8EEENSS_INS5_IJNSA_ILi8EEESG_EEENS5_IJSG_SB_EEEEEEEvNS4_8identityES11_S1B_vS1C_EENS_8epilogue10collective6detail29Sm90TmaWarpSpecializedAdapterINS1F_15DefaultEpilogueISI_SJ_SJ_NS1E_6thread17LinearCombinationISI_Li1EffLNS1J_9ScaleType4KindE0ELNS_15FloatRoundStyleE2ESI_EENS1_15EpilogueDefaultEEEEEvvEEEEvNT_6ParamsE)
        /*0014*/ 	.word	0x00000670


	//----- nvinfo : EIATTR_MIN_STACK_SIZE
	.align		4
.L_14:
        /*0018*/ 	.byte	0x04, 0x12
        /*001a*/ 	.short	(.L_16 - .L_15)
	.align		4
.L_15:
        /*001c*/ 	.word	index@(_ZN7cutlass13device_kernelINS_4gemm6kernel13GemmUniversalIN4cute5tupleIJiiiiEEENS1_10collective13CollectiveMmaINS1_37MainloopSm90TmaGmmaWarpSpecializedFP8ILi7ENS5_IJNS4_1CILi1EEESB_SB_EEENS1_35KernelTmaWarpSpecializedCooperativeEEENS5_IJNSA_ILi256EEESF_NSA_ILi32EEEEEENS_12float_e4m3_tENS5_IJlSB_lEEESI_SJ_NS4_8TiledMMAINS4_8MMA_AtomIJNS4_4SM904GMMA31MMA_64x256x32_F32E4M3E4M3_SS_TNILNSN_7ScaleInE1ELSP_1EEEEEENS4_6LayoutINS5_IJNSA_ILi2EEESB_SB_EEENS5_IJSB_NSA_ILi0EEESV_EEEEENS5_IJNS4_10UnderscoreESY_SY_EEEEENS4_13SM90_TMA_LOADENS4_14ComposedLayoutINS4_7SwizzleILi1ELi4ELi3EEENS4_18smem_ptr_flag_bitsILi8EEENSS_INS5_IJNSA_ILi8EEESG_EEENS5_IJSG_SB_EEEEEEEvNS4_8identityES11_S1B_vS1C_EENS_8epilogue10collective6detail29Sm90TmaWarpSpecializedAdapterINS1F_15DefaultEpilogueISI_SJ_SJ_NS1E_6thread17LinearCombinationISI_Li1EffLNS1J_9ScaleType4KindE0ELNS_15FloatRoundStyleE2ESI_EENS1_15EpilogueDefaultEEEEEvvEEEEvNT_6ParamsE)
        /*0020*/ 	.word	0x00000670
.L_16:


//--------------------- .nv.compat                --------------------------
	.section	.nv.compat,"",@"SHT_CUDA_COMPAT_INFO"
	.align	4
        /*0000*/ 	.byte	0x02, 0x09, 0x01, 0x00, 0x02, 0x02, 0x04, 0x00, 0x02, 0x05, 0x05, 0x00, 0x03, 0x07, 0x01, 0x01
        /*0010*/ 	.byte	0x02, 0x03, 0x01, 0x00, 0x02, 0x06, 0x01, 0x00, 0x04, 0x0b, 0x08, 0x00, 0x00, 0x00, 0x00, 0x00
        /*0020*/ 	.byte	0x00, 0x00, 0x00, 0x00


//--------------------- .nv.info._ZN7cutlass13device_kernelINS_4gemm6kernel13GemmUniversalIN4cute5tupleIJiiiiEEENS1_10collective13CollectiveMmaINS1_37MainloopSm90TmaGmmaWarpSpecializedFP8ILi7ENS5_IJNS4_1CILi1EEESB_SB_EEENS1_35KernelTmaWarpSpecializedCooperativeEEENS5_IJNSA_ILi256EEESF_NSA_ILi32EEEEEENS_12float_e4m3_tENS5_IJlSB_lEEESI_SJ_NS4_8TiledMMAINS4_8MMA_AtomIJNS4_4SM904GMMA31MMA_64x256x32_F32E4M3E4M3_SS_TNILNSN_7ScaleInE1ELSP_1EEEEEENS4_6LayoutINS5_IJNSA_ILi2EEESB_SB_EEENS5_IJSB_NSA_ILi0EEESV_EEEEENS5_IJNS4_10UnderscoreESY_SY_EEEEENS4_13SM90_TMA_LOADENS4_14ComposedLayoutINS4_7SwizzleILi1ELi4ELi3EEENS4_18smem_ptr_flag_bitsILi8EEENSS_INS5_IJNSA_ILi8EEESG_EEENS5_IJSG_SB_EEEEEEEvNS4_8identityES11_S1B_vS1C_EENS_8epilogue10collective6detail29Sm90TmaWarpSpecializedAdapterINS1F_15DefaultEpilogueISI_SJ_SJ_NS1E_6thread17LinearCombinationISI_Li1EffLNS1J_9ScaleType4KindE0ELNS_15FloatRoundStyleE2ESI_EENS1_15EpilogueDefaultEEEEEvvEEEEvNT_6ParamsE --------------------------
	.section	.nv.info._ZN7cutlass13device_kernelINS_4gemm6kernel13GemmUniversalIN4cute5tupleIJiiiiEEENS1_10collective13CollectiveMmaINS1_37MainloopSm90TmaGmmaWarpSpecializedFP8ILi7ENS5_IJNS4_1CILi1EEESB_SB_EEENS1_35KernelTmaWarpSpecializedCooperativeEEENS5_IJNSA_ILi256EEESF_NSA_ILi32EEEEEENS_12float_e4m3_tENS5_IJlSB_lEEESI_SJ_NS4_8TiledMMAINS4_8MMA_AtomIJNS4_4SM904GMMA31MMA_64x256x32_F32E4M3E4M3_SS_TNILNSN_7ScaleInE1ELSP_1EEEEEENS4_6LayoutINS5_IJNSA_ILi2EEESB_SB_EEENS5_IJSB_NSA_ILi0EEESV_EEEEENS5_IJNS4_10UnderscoreESY_SY_EEEEENS4_13SM90_TMA_LOADENS4_14ComposedLayoutINS4_7SwizzleILi1ELi4ELi3EEENS4_18smem_ptr_flag_bitsILi8EEENSS_INS5_IJNSA_ILi8EEESG_EEENS5_IJSG_SB_EEEEEEEvNS4_8identityES11_S1B_vS1C_EENS_8epilogue10collective6detail29Sm90TmaWarpSpecializedAdapterINS1F_15DefaultEpilogueISI_SJ_SJ_NS1E_6thread17LinearCombinationISI_Li1EffLNS1J_9ScaleType4KindE0ELNS_15FloatRoundStyleE2ESI_EENS1_15EpilogueDefaultEEEEEvvEEEEvNT_6ParamsE,"",@"SHT_CUDA_INFO"
	.sectionflags	@""
	.align	4


	//----- nvinfo : EIATTR_CUDA_API_VERSION
	.align		4
        /*0000*/ 	.byte	0x04, 0x37
        /*0002*/ 	.short	(.L_18 - .L_17)
.L_17:
        /*0004*/ 	.word	0x00000082


	//----- nvinfo : EIATTR_KPARAM_INFO
	.align		4
.L_18:
        /*0008*/ 	.byte	0x04, 0x17
        /*000a*/ 	.short	(.L_20 - .L_19)
.L_19:
        /*000c*/ 	.word	0x00000000
        /*0010*/ 	.short	0x0000
        /*0012*/ 	.short	0x0070
        /*0014*/ 	.byte	0x00, 0xf0, 0x01, 0x10


	//----- nvinfo : EIATTR_SPARSE_MMA_MASK
	.align		4
.L_20:
        /*0018*/ 	.byte	0x03, 0x50
        /*001a*/ 	.short	0x0000


	//----- nvinfo : EIATTR_MAXREG_COUNT
	.align		4
        /*001c*/ 	.byte	0x03, 0x1b
        /*001e*/ 	.short	0x00a8


	//----- nvinfo : EIATTR_NUM_BARRIERS
	.align		4
        /*0020*/ 	.byte	0x02, 0x4c
        /*0022*/ 	.byte	0x01
	.zero		1


	//----- nvinfo : EIATTR_ANNOTATIONS
	.align		4
        /*0024*/ 	.byte	0x04, 0x55
        /*0026*/ 	.short	(.L_22 - .L_21)


	//   ....[0]....
.L_21:
        /*0028*/ 	.word	0x00000001
        /*002c*/ 	.byte	0xf0, 0x05, 0x00, 0x00, 0x01, 0x00, 0x00, 0x00, 0x10, 0x06, 0x00, 0x00, 0x01, 0x00, 0x00, 0x00
        /* <DEDUP_REMOVED lines=1352> */
        /*54bc*/ 	.byte	0x70, 0x35, 0x02, 0x00


	//----- nvinfo : EIATTR_MERCURY_ISA_VERSION
	.align		4
.L_22:
        /*54c0*/ 	.byte	0x03, 0x5f
        /*54c2*/ 	.short	0x0101


	//----- nvinfo : EIATTR_INT_WARP_WIDE_INSTR_OFFSETS
	.align		4
        /*54c4*/ 	.byte	0x04, 0x31
        /*54c6*/ 	.short	(.L_24 - .L_23)


	//   ....[0]....
.L_23:
        /*54c8*/ 	.word	0x000004e0


	//   ....[1]....
        /*54cc*/ 	.word	0x00000500


	//   ....[2]....
        /*54d0*/ 	.word	0x00000600


	//----- nvinfo : EIATTR_COOP_GROUP_MASK_REGIDS
	.align		4
.L_24:
        /*54d4*/ 	.byte	0x04, 0x29
        /*54d6*/ 	.short	(.L_26 - .L_25)


	//   ....[0]....
.L_25:
        /*54d8*/ 	.word	0xffffffff


	//   ....[1]....
        /*54dc*/ 	.word	0xffffffff


	//   ....[2]....
        /*54e0*/ 	.word	0xffffffff


	//   ....[3]....
        /*54e4*/ 	.word	0xffffffff


	//   ....[4]....
        /*54e8*/ 	.word	0xffffffff


	//----- nvinfo : EIATTR_COOP_GROUP_INSTR_OFFSETS
	.align		4
.L_26:
        /*54ec*/ 	.byte	0x04, 0x28
        /*54ee*/ 	.short	(.L_28 - .L_27)


	//   ....[0]....
.L_27:
        /*54f0*/ 	.word	0x00000070


	//   ....[1]....
        /*54f4*/ 	.word	0x00000080


	//   ....[2]....
        /*54f8*/ 	.word	0x000001a0


	//   ....[3]....
        /*54fc*/ 	.word	0x00000420


	//   ....[4]....
        /*5500*/ 	.word	0x00002710


	//----- nvinfo : EIATTR_REG_RECONFIG
	.align		4
.L_28:
        /*5504*/ 	.byte	0x01, 0x54
	.zero		2


	//----- nvinfo : EIATTR_MBARRIER_INSTR_OFFSETS
	.align		4
        /*5508*/ 	.byte	0x04, 0x39
        /*550a*/ 	.short	(.L_30 - .L_29)


	//   ....[0]....
.L_29:
        /*550c*/ 	.word	0x00000320
        /*5510*/ 	.word	0x000000ff
        /*5514*/ 	.word	0x00000000
        /*5518*/ 	.short	0x0100
        /*551a*/ 	.byte	0x09
	.zero		1


	//   ....[1]....
        /*551c*/ 	.word	0x00000330
        /*5520*/ 	.word	0x000000ff
        /*5524*/ 	.word	0x00000038
        /*5528*/ 	.short	0x0100
        /*552a*/ 	.byte	0x09
	.zero		1


	//   ....[2]....
        /*552c*/ 	.word	0x00000340
        /*5530*/ 	.word	0x000000ff
        /*5534*/ 	.word	0x00000008
        /*5538*/ 	.short	0x0100
        /*553a*/ 	.byte	0x09
	.zero		1


	//   ....[3]....
        /*553c*/ 	.word	0x00000350
        /*5540*/ 	.word	0x000000ff
        /*5544*/ 	.word	0x00000040
        /*5548*/ 	.short	0x0100
        /*554a*/ 	.byte	0x09
	.zero		1


	//   ....[4]....
        /*554c*/ 	.word	0x00000360
        /*5550*/ 	.word	0x000000ff
        /*5554*/ 	.word	0x00000010
        /*5558*/ 	.short	0x0100
        /*555a*/ 	.byte	0x09
	.zero		1


	//   ....[5]....
        /*555c*/ 	.word	0x00000370
        /*5560*/ 	.word	0x000000ff
        /*5564*/ 	.word	0x00000048
        /*5568*/ 	.short	0x0100
        /*556a*/ 	.byte	0x09
	.zero		1


	//   ....[6]....
        /*556c*/ 	.word	0x00000380
        /*5570*/ 	.word	0x000000ff
        /*5574*/ 	.word	0x00000018
        /*5578*/ 	.short	0x0100
        /*557a*/ 	.byte	0x09
	.zero		1


	//   ....[7]....
        /*557c*/ 	.word	0x00000390
        /*5580*/ 	.word	0x000000ff
        /*5584*/ 	.word	0x00000050
        /*5588*/ 	.short	0x0100
        /*558a*/ 	.byte	0x09
	.zero		1


	//   ....[8]....
        /*558c*/ 	.word	0x000003a0
        /*5590*/ 	.word	0x000000ff
        /*5594*/ 	.word	0x00000020
        /*5598*/ 	.short	0x0100
        /*559a*/ 	.byte	0x09
	.zero		1


	//   ....[9]....
        /*559c*/ 	.word	0x000003b0
        /*55a0*/ 	.word	0x000000ff
        /*55a4*/ 	.word	0x00000058
        /*55a8*/ 	.short	0x0100
        /*55aa*/ 	.byte	0x09
	.zero		1


	//   ....[10]....
        /*55ac*/ 	.word	0x000003c0
        /*55b0*/ 	.word	0x000000ff
        /*55b4*/ 	.word	0x00000028
        /*55b8*/ 	.short	0x0100
        /*55ba*/ 	.byte	0x09
	.zero		1


	//   ....[11]....
        /*55bc*/ 	.word	0x000003d0
        /*55c0*/ 	.word	0x000000ff
        /*55c4*/ 	.word	0x00000060
        /*55c8*/ 	.short	0x0100
        /*55ca*/ 	.byte	0x09
	.zero		1


	//   ....[12]....
        /*55cc*/ 	.word	0x000003e0
        /*55d0*/ 	.word	0x000000ff
        /*55d4*/ 	.word	0x00000030
        /*55d8*/ 	.short	0x0100
        /*55da*/ 	.byte	0x09
	.zero		1


	//   ....[13]....
        /*55dc*/ 	.word	0x000003f0
        /*55e0*/ 	.word	0x000000ff
        /*55e4*/ 	.word	0x00000068
        /*55e8*/ 	.short	0x0100
        /*55ea*/ 	.byte	0x09
	.zero		1


	//   ....[14]....
        /*55ec*/ 	.word	0x00000630
        /*55f0*/ 	.word	0x000000ff
        /*55f4*/ 	.word	0x00000080
        /*55f8*/ 	.short	0x0100
        /*55fa*/ 	.byte	0x06
	.zero		1


	//   ....[15]....
        /*55fc*/ 	.word	0x00000640
        /*5600*/ 	.word	0x000000ff
        /*5604*/ 	.word	0x00000088
        /*5608*/ 	.short	0x0100
        /*560a*/ 	.byte	0x06
	.zero		1


	//   ....[16]....
        /*560c*/ 	.word	0x00002b20
        /*5610*/ 	.word	0x000000ff
        /*5614*/ 	.word	0x00000000
        /*5618*/ 	.short	0x010a
        /*561a*/ 	.byte	0x07
	.zero		1


	//   ....[17]....
        /*561c*/ 	.word	0x00002b80
        /*5620*/ 	.word	0x000000ff
        /*5624*/ 	.word	0x00000000
        /*5628*/ 	.short	0x010a
        /*562a*/ 	.byte	0x07
	.zero		1


	//   ....[18]....
        /*562c*/ 	.word	0x00006340
        /*5630*/ 	.word	0x000000ff
        /*5634*/ 	.word	0x00000000
        /*5638*/ 	.short	0x010a
        /*563a*/ 	.byte	0x0f
	.zero		1


	//   ....[19]....
        /*563c*/ 	.word	0x00006380
        /*5640*/ 	.word	0x000000ff
        /*5644*/ 	.word	0x00000000
        /*5648*/ 	.short	0x010a
        /*564a*/ 	.byte	0x0f
	.zero		1


	//   ....[20]....
        /*564c*/ 	.word	0x0000afe0
        /*5650*/ 	.word	0x000000ff
        /*5654*/ 	.word	0x00000000
        /*5658*/ 	.short	0x0101
        /*565a*/ 	.byte	0x08
	.zero		1


	//   ....[21]....
        /*565c*/ 	.word	0x0000eab0
        /*5660*/ 	.word	0x000000ff
        /*5664*/ 	.word	0x00000000
        /*5668*/ 	.short	0x0101
        /*566a*/ 	.byte	0x06
	.zero		1


	//   ....[22]....
        /*566c*/ 	.word	0x00022600
        /*5670*/ 	.word	0x00000010
        /*5674*/ 	.word	0x00000038
        /*5678*/ 	.short	0x010a
        /*567a*/ 	.byte	0x3f
	.zero		1


	//   ....[23]....
        /*567c*/ 	.word	0x000229a0
        /*5680*/ 	.word	0x00000003
        /*5684*/ 	.word	0x00000088
        /*5688*/ 	.short	0x0101
        /*568a*/ 	.byte	0x3f
	.zero		1


	//   ....[24]....
        /*568c*/ 	.word	0x00023100
        /*5690*/ 	.word	0x00000003
        /*5694*/ 	.word	0x00000000
        /*5698*/ 	.short	0x010a
        /*569a*/ 	.byte	0x3f
	.zero		1


	//   ....[25]....
        /*569c*/ 	.word	0x00023190
        /*56a0*/ 	.word	0x00000003
        /*56a4*/ 	.word	0x00000000
        /*56a8*/ 	.short	0x010a
        /*56aa*/ 	.byte	0x3f
	.zero		1


	//   ....[26]....
        /*56ac*/ 	.word	0x00023220
        /*56b0*/ 	.word	0x00000003
        /*56b4*/ 	.word	0x00000000
        /*56b8*/ 	.short	0x010a
        /*56ba*/ 	.byte	0x3f
	.zero		1


	//   ....[27]....
        /*56bc*/ 	.word	0x000232b0
        /*56c0*/ 	.word	0x00000003
        /*56c4*/ 	.word	0x00000000
        /*56c8*/ 	.short	0x010a
        /*56ca*/ 	.byte	0x3f
	.zero		1


	//   ....[28]....
        /*56cc*/ 	.word	0x00023340
        /*56d0*/ 	.word	0x00000003
        /*56d4*/ 	.word	0x00000000
        /*56d8*/ 	.short	0x010a
        /*56da*/ 	.byte	0x3f
	.zero		1


	//   ....[29]....
        /*56dc*/ 	.word	0x000233d0
        /*56e0*/ 	.word	0x00000003
        /*56e4*/ 	.word	0x00000000
        /*56e8*/ 	.short	0x010a
        /*56ea*/ 	.byte	0x3f
	.zero		1


	//   ....[30]....
        /*56ec*/ 	.word	0x00023460
        /*56f0*/ 	.word	0x00000003
        /*56f4*/ 	.word	0x00000000
        /*56f8*/ 	.short	0x010a
        /*56fa*/ 	.byte	0x3f
	.zero		1


	//   ....[31]....
        /*56fc*/ 	.word	0x000234d0
        /*5700*/ 	.word	0x00000003
        /*5704*/ 	.word	0x00000000
        /*5708*/ 	.short	0x010a
        /*570a*/ 	.byte	0x3f
	.zero		1


	//   ....[32]....
        /*570c*/ 	.word	0x00023540
        /*5710*/ 	.word	0x00000000
        /*5714*/ 	.word	0x00000000
        /*5718*/ 	.short	0x010a
        /*571a*/ 	.byte	0x3f
	.zero		1


	//   ....[33]....
        /*571c*/ 	.word	0x00023620
        /*5720*/ 	.word	0x00000010
        /*5724*/ 	.word	0x00000038
        /*5728*/ 	.short	0x010a
        /*572a*/ 	.byte	0x3f
	.zero		1


	//   ....[34]....
        /*572c*/ 	.word	0x00023700
        /*5730*/ 	.word	0x00000003
        /*5734*/ 	.word	0x00000000
        /*5738*/ 	.short	0x010a
        /*573a*/ 	.byte	0x3f
	.zero		1


	//   ....[35]....
        /*573c*/ 	.word	0x00023750
        /*5740*/ 	.word	0x00000003
        /*5744*/ 	.word	0x00000000
        /*5748*/ 	.short	0x010a
        /*574a*/ 	.byte	0x3f
	.zero		1


	//   ....[36]....
        /*574c*/ 	.word	0x000237a0
        /*5750*/ 	.word	0x00000003
        /*5754*/ 	.word	0x00000000
        /*5758*/ 	.short	0x010a
        /*575a*/ 	.byte	0x3f
	.zero		1


	//   ....[37]....
        /*575c*/ 	.word	0x000237f0
        /*5760*/ 	.word	0x00000003
        /*5764*/ 	.word	0x00000000
        /*5768*/ 	.short	0x010a
        /*576a*/ 	.byte	0x3f
	.zero		1


	//   ....[38]....
        /*576c*/ 	.word	0x00023840
        /*5770*/ 	.word	0x00000003
        /*5774*/ 	.word	0x00000000
        /*5778*/ 	.short	0x010a
        /*577a*/ 	.byte	0x3f
	.zero		1


	//   ....[39]....
        /*577c*/ 	.word	0x00023890
        /*5780*/ 	.word	0x00000003
        /*5784*/ 	.word	0x00000000
        /*5788*/ 	.short	0x010a
        /*578a*/ 	.byte	0x3f
	.zero		1


	//----- nvinfo : EIATTR_NUM_MBARRIERS
	.align		4
.L_30:
        /*578c*/ 	.byte	0x03, 0x38
        /*578e*/ 	.short	0x0010


	//----- nvinfo : EIATTR_EXIT_INSTR_OFFSETS
	.align		4
        /*5790*/ 	.byte	0x04, 0x1c
        /*5792*/ 	.short	(.L_32 - .L_31)


	//   ....[0]....
.L_31:
        /*5794*/ 	.word	0x000006a0


	//   ....[1]....
        /*5798*/ 	.word	0x00001000


	//   ....[2]....
        /*579c*/ 	.word	0x00021c30


	//   ....[3]....
        /*57a0*/ 	.word	0x00022290


	//   ....[4]....
        /*57a4*/ 	.word	0x000234b0


	//----- nvinfo : EIATTR_MAX_THREADS
	.align		4
.L_32:
        /*57a8*/ 	.byte	0x04, 0x05
        /*57aa*/ 	.short	(.L_34 - .L_33)
.L_33:
        /*57ac*/ 	.word	0x00000180
        /*57b0*/ 	.word	0x00000001
        /*57b4*/ 	.word	0x00000001


	//----- nvinfo : EIATTR_CRS_STACK_SIZE
	.align		4
.L_34:
        /*57b8*/ 	.byte	0x04, 0x1e
        /*57ba*/ 	.short	(.L_36 - .L_35)
.L_35:
        /*57bc*/ 	.word	0x00000000


	//----- nvinfo : EIATTR_CBANK_PARAM_SIZE
	.align		4
.L_36:
        /*57c0*/ 	.byte	0x03, 0x19
        /*57c2*/ 	.short	0x0470


	//----- nvinfo : EIATTR_PARAM_CBANK
	.align		4
        /*57c4*/ 	.byte	0x04, 0x0a
        /*57c6*/ 	.short	(.L_38 - .L_37)
	.align		4
.L_37:
        /*57c8*/ 	.word	index@(.nv.constant0._ZN7cutlass13device_kernelINS_4gemm6kernel13GemmUniversalIN4cute5tupleIJiiiiEEENS1_10collective13CollectiveMmaINS1_37MainloopSm90TmaGmmaWarpSpecializedFP8ILi7ENS5_IJNS4_1CILi1EEESB_SB_EEENS1_35KernelTmaWarpSpecializedCooperativeEEENS5_IJNSA_ILi256EEESF_NSA_ILi32EEEEEENS_12float_e4m3_tENS5_IJlSB_lEEESI_SJ_NS4_8TiledMMAINS4_8MMA_AtomIJNS4_4SM904GMMA31MMA_64x256x32_F32E4M3E4M3_SS_TNILNSN_7ScaleInE1ELSP_1EEEEEENS4_6LayoutINS5_IJNSA_ILi2EEESB_SB_EEENS5_IJSB_NSA_ILi0EEESV_EEEEENS5_IJNS4_10UnderscoreESY_SY_EEEEENS4_13SM90_TMA_LOADENS4_14ComposedLayoutINS4_7SwizzleILi1ELi4ELi3EEENS4_18smem_ptr_flag_bitsILi8EEENSS_INS5_IJNSA_ILi8EEESG_EEENS5_IJSG_SB_EEEEEEEvNS4_8identityES11_S1B_vS1C_EENS_8epilogue10collective6detail29Sm90TmaWarpSpecializedAdapterINS1F_15DefaultEpilogueISI_SJ_SJ_NS1E_6thread17LinearCombinationISI_Li1EffLNS1J_9ScaleType4KindE0ELNS_15FloatRoundStyleE2ESI_EENS1_15EpilogueDefaultEEEEEvvEEEEvNT_6ParamsE)
        /*57cc*/ 	.short	0x0210
        /*57ce*/ 	.short	0x0470


	//----- nvinfo : EIATTR_SW_WAR
	.align		4
.L_38:
        /*57d0*/ 	.byte	0x04, 0x36
        /*57d2*/ 	.short	(.L_40 - .L_39)
.L_39:
        /*57d4*/ 	.word	0x00000008
.L_40:


//--------------------- .nv.callgraph             --------------------------
	.section	.nv.callgraph,"",@"SHT_CUDA_CALLGRAPH"
	.align	4
	.sectionentsize	8
	.align		4
        /*0000*/ 	.word	0x00000000
	.align		4
        /*0004*/ 	.word	0xffffffff
	.align		4
        /*0008*/ 	.word	0x00000000
	.align		4
        /*000c*/ 	.word	0xfffffffe
	.align		4
        /*0010*/ 	.word	0x00000000
	.align		4
        /*0014*/ 	.word	0xfffffffd
	.align		4
        /*0018*/ 	.word	0x00000000
	.align		4
        /*001c*/ 	.word	0xfffffffc


//--------------------- .nv.constant4             --------------------------
	.section	.nv.constant4,"a",@progbits
	.align	8
	.align		8
.nv.constant4:
        /*0000*/ 	.dword	_ZN40_INTERNAL_713665f1_4_k_cu_89368a4d_274454cuda3std3__45__cpo5beginE
	.align		8
        /*0008*/ 	.dword	_ZN40_INTERNAL_713665f1_4_k_cu_89368a4d_274454cuda3std3__45__cpo3endE
	.align		8
        /*0010*/ 	.dword	_ZN40_INTERNAL_713665f1_4_k_cu_89368a4d_274454cuda3std3__45__cpo6cbeginE
	.align		8
        /*0018*/ 	.dword	_ZN40_INTERNAL_713665f1_4_k_cu_89368a4d_274454cuda3std3__45__cpo4cendE
	.align		8
        /*0020*/ 	.dword	_ZN40_INTERNAL_713665f1_4_k_cu_89368a4d_274454cuda3std3__442_GLOBAL__N__713665f1_4_k_cu_89368a4d_274456ignoreE
	.align		8
        /*0028*/ 	.dword	_ZN40_INTERNAL_713665f1_4_k_cu_89368a4d_274454cuda3std3__419piecewise_constructE
	.align		8
        /*0030*/ 	.dword	_ZN40_INTERNAL_713665f1_4_k_cu_89368a4d_274454cuda3std3__48in_placeE
	.align		8
        /*0038*/ 	.dword	_ZN40_INTERNAL_713665f1_4_k_cu_89368a4d_274454cuda3std6ranges3__45__cpo4swapE
	.align		8
        /*0040*/ 	.dword	_ZN40_INTERNAL_713665f1_4_k_cu_89368a4d_274454cuda3std6ranges3__45__cpo9iter_moveE
	.align		8
        /*0048*/ 	.dword	_ZN40_INTERNAL_713665f1_4_k_cu_89368a4d_274454cute7productE
	.align		8
        /*0050*/ 	.dword	_ZN40_INTERNAL_713665f1_4_k_cu_89368a4d_274454cute1_E


//--------------------- .text._ZN7cutlass13device_kernelINS_4gemm6kernel13GemmUniversalIN4cute5tupleIJiiiiEEENS1_10collective13CollectiveMmaINS1_37MainloopSm90TmaGmmaWarpSpecializedFP8ILi7ENS5_IJNS4_1CILi1EEESB_SB_EEENS1_35KernelTmaWarpSpecializedCooperativeEEENS5_IJNSA_ILi256EEESF_NSA_ILi32EEEEEENS_12float_e4m3_tENS5_IJlSB_lEEESI_SJ_NS4_8TiledMMAINS4_8MMA_AtomIJNS4_4SM904GMMA31MMA_64x256x32_F32E4M3E4M3_SS_TNILNSN_7ScaleInE1ELSP_1EEEEEENS4_6LayoutINS5_IJNSA_ILi2EEESB_SB_EEENS5_IJSB_NSA_ILi0EEESV_EEEEENS5_IJNS4_10UnderscoreESY_SY_EEEEENS4_13SM90_TMA_LOADENS4_14ComposedLayoutINS4_7SwizzleILi1ELi4ELi3EEENS4_18smem_ptr_flag_bitsILi8EEENSS_INS5_IJNSA_ILi8EEESG_EEENS5_IJSG_SB_EEEEEEEvNS4_8identityES11_S1B_vS1C_EENS_8epilogue10collective6detail29Sm90TmaWarpSpecializedAdapterINS1F_15DefaultEpilogueISI_SJ_SJ_NS1E_6thread17LinearCombinationISI_Li1EffLNS1J_9ScaleType4KindE0ELNS_15FloatRoundStyleE2ESI_EENS1_15EpilogueDefaultEEEEEvvEEEEvNT_6ParamsE --------------------------
	.section	.text._ZN7cutlass13device_kernelINS_4gemm6kernel13GemmUniversalIN4cute5tupleIJiiiiEEENS1_10collective13CollectiveMmaINS1_37MainloopSm90TmaGmmaWarpSpecializedFP8ILi7ENS5_IJNS4_1CILi1EEESB_SB_EEENS1_35KernelTmaWarpSpecializedCooperativeEEENS5_IJNSA_ILi256EEESF_NSA_ILi32EEEEEENS_12float_e4m3_tENS5_IJlSB_lEEESI_SJ_NS4_8TiledMMAINS4_8MMA_AtomIJNS4_4SM904GMMA31MMA_64x256x32_F32E4M3E4M3_SS_TNILNSN_7ScaleInE1ELSP_1EEEEEENS4_6LayoutINS5_IJNSA_ILi2EEESB_SB_EEENS5_IJSB_NSA_ILi0EEESV_EEEEENS5_IJNS4_10UnderscoreESY_SY_EEEEENS4_13SM90_TMA_LOADENS4_14ComposedLayoutINS4_7SwizzleILi1ELi4ELi3EEENS4_18smem_ptr_flag_bitsILi8EEENSS_INS5_IJNSA_ILi8EEESG_EEENS5_IJSG_SB_EEEEEEEvNS4_8identityES11_S1B_vS1C_EENS_8epilogue10collective6detail29Sm90TmaWarpSpecializedAdapterINS1F_15DefaultEpilogueISI_SJ_SJ_NS1E_6thread17LinearCombinationISI_Li1EffLNS1J_9ScaleType4KindE0ELNS_15FloatRoundStyleE2ESI_EENS1_15EpilogueDefaultEEEEEvvEEEEvNT_6ParamsE,"ax",@progbits
	.align	128
.text._ZN7cutlass13device_kernelINS_4gemm6kernel13GemmUniversalIN4cute5tupleIJiiiiEEENS1_10collective13CollectiveMmaINS1_37MainloopSm90TmaGmmaWarpSpecializedFP8ILi7ENS5_IJNS4_1CILi1EEESB_SB_EEENS1_35KernelTmaWarpSpecializedCooperativeEEENS5_IJNSA_ILi256EEESF_NSA_ILi32EEEEEENS_12float_e4m3_tENS5_IJlSB_lEEESI_SJ_NS4_8TiledMMAINS4_8MMA_AtomIJNS4_4SM904GMMA31MMA_64x256x32_F32E4M3E4M3_SS_TNILNSN_7ScaleInE1ELSP_1EEEEEENS4_6LayoutINS5_IJNSA_ILi2EEESB_SB_EEENS5_IJSB_NSA_ILi0EEESV_EEEEENS5_IJNS4_10UnderscoreESY_SY_EEEEENS4_13SM90_TMA_LOADENS4_14ComposedLayoutINS4_7SwizzleILi1ELi4ELi3EEENS4_18smem_ptr_flag_bitsILi8EEENSS_INS5_IJNSA_ILi8EEESG_EEENS5_IJSG_SB_EEEEEEEvNS4_8identityES11_S1B_vS1C_EENS_8epilogue10collective6detail29Sm90TmaWarpSpecializedAdapterINS1F_15DefaultEpilogueISI_SJ_SJ_NS1E_6thread17LinearCombinationISI_Li1EffLNS1J_9ScaleType4KindE0ELNS_15FloatRoundStyleE2ESI_EENS1_15EpilogueDefaultEEEEEvvEEEEvNT_6ParamsE:
        .type           _ZN7cutlass13device_kernelINS_4gemm6kernel13GemmUniversalIN4cute5tupleIJiiiiEEENS1_10collective13CollectiveMmaINS1_37MainloopSm90TmaGmmaWarpSpecializedFP8ILi7ENS5_IJNS4_1CILi1EEESB_SB_EEENS1_35KernelTmaWarpSpecializedCooperativeEEENS5_IJNSA_ILi256EEESF_NSA_ILi32EEEEEENS_12float_e4m3_tENS5_IJlSB_lEEESI_SJ_NS4_8TiledMMAINS4_8MMA_AtomIJNS4_4SM904GMMA31MMA_64x256x32_F32E4M3E4M3_SS_TNILNSN_7ScaleInE1ELSP_1EEEEEENS4_6LayoutINS5_IJNSA_ILi2EEESB_SB_EEENS5_IJSB_NSA_ILi0EEESV_EEEEENS5_IJNS4_10UnderscoreESY_SY_EEEEENS4_13SM90_TMA_LOADENS4_14ComposedLayoutINS4_7SwizzleILi1ELi4ELi3EEENS4_18smem_ptr_flag_bitsILi8EEENSS_INS5_IJNSA_ILi8EEESG_EEENS5_IJSG_SB_EEEEEEEvNS4_8identityES11_S1B_vS1C_EENS_8epilogue10collective6detail29Sm90TmaWarpSpecializedAdapterINS1F_15DefaultEpilogueISI_SJ_SJ_NS1E_6thread17LinearCombinationISI_Li1EffLNS1J_9ScaleType4KindE0ELNS_15FloatRoundStyleE2ESI_EENS1_15EpilogueDefaultEEEEEvvEEEEvNT_6ParamsE,@function
        .size           _ZN7cutlass13device_kernelINS_4gemm6kernel13GemmUniversalIN4cute5tupleIJiiiiEEENS1_10collective13CollectiveMmaINS1_37MainloopSm90TmaGmmaWarpSpecializedFP8ILi7ENS5_IJNS4_1CILi1EEESB_SB_EEENS1_35KernelTmaWarpSpecializedCooperativeEEENS5_IJNSA_ILi256EEESF_NSA_ILi32EEEEEENS_12float_e4m3_tENS5_IJlSB_lEEESI_SJ_NS4_8TiledMMAINS4_8MMA_AtomIJNS4_4SM904GMMA31MMA_64x256x32_F32E4M3E4M3_SS_TNILNSN_7ScaleInE1ELSP_1EEEEEENS4_6LayoutINS5_IJNSA_ILi2EEESB_SB_EEENS5_IJSB_NSA_ILi0EEESV_EEEEENS5_IJNS4_10UnderscoreESY_SY_EEEEENS4_13SM90_TMA_LOADENS4_14ComposedLayoutINS4_7SwizzleILi1ELi4ELi3EEENS4_18smem_ptr_flag_bitsILi8EEENSS_INS5_IJNSA_ILi8EEESG_EEENS5_IJSG_SB_EEEEEEEvNS4_8identityES11_S1B_vS1C_EENS_8epilogue10collective6detail29Sm90TmaWarpSpecializedAdapterINS1F_15DefaultEpilogueISI_SJ_SJ_NS1E_6thread17LinearCombinationISI_Li1EffLNS1J_9ScaleType4KindE0ELNS_15FloatRoundStyleE2ESI_EENS1_15EpilogueDefaultEEEEEvvEEEEvNT_6ParamsE,(.L_x_591 - _ZN7cutlass13device_kernelINS_4gemm6kernel13GemmUniversalIN4cute5tupleIJiiiiEEENS1_10collective13CollectiveMmaINS1_37MainloopSm90TmaGmmaWarpSpecializedFP8ILi7ENS5_IJNS4_1CILi1EEESB_SB_EEENS1_35KernelTmaWarpSpecializedCooperativeEEENS5_IJNSA_ILi256EEESF_NSA_ILi32EEEEEENS_12float_e4m3_tENS5_IJlSB_lEEESI_SJ_NS4_8TiledMMAINS4_8MMA_AtomIJNS4_4SM904GMMA31MMA_64x256x32_F32E4M3E4M3_SS_TNILNSN_7ScaleInE1ELSP_1EEEEEENS4_6LayoutINS5_IJNSA_ILi2EEESB_SB_EEENS5_IJSB_NSA_ILi0EEESV_EEEEENS5_IJNS4_10UnderscoreESY_SY_EEEEENS4_13SM90_TMA_LOADENS4_14ComposedLayoutINS4_7SwizzleILi1ELi4ELi3EEENS4_18smem_ptr_flag_bitsILi8EEENSS_INS5_IJNSA_ILi8EEESG_EEENS5_IJSG_SB_EEEEEEEvNS4_8identityES11_S1B_vS1C_EENS_8epilogue10collective6detail29Sm90TmaWarpSpecializedAdapterINS1F_15DefaultEpilogueISI_SJ_SJ_NS1E_6thread17LinearCombinationISI_Li1EffLNS1J_9ScaleType4KindE0ELNS_15FloatRoundStyleE2ESI_EENS1_15EpilogueDefaultEEEEEvvEEEEvNT_6ParamsE)
        .other          _ZN7cutlass13device_kernelINS_4gemm6kernel13GemmUniversalIN4cute5tupleIJiiiiEEENS1_10collective13CollectiveMmaINS1_37MainloopSm90TmaGmmaWarpSpecializedFP8ILi7ENS5_IJNS4_1CILi1EEESB_SB_EEENS1_35KernelTmaWarpSpecializedCooperativeEEENS5_IJNSA_ILi256EEESF_NSA_ILi32EEEEEENS_12float_e4m3_tENS5_IJlSB_lEEESI_SJ_NS4_8TiledMMAINS4_8MMA_AtomIJNS4_4SM904GMMA31MMA_64x256x32_F32E4M3E4M3_SS_TNILNSN_7ScaleInE1ELSP_1EEEEEENS4_6LayoutINS5_IJNSA_ILi2EEESB_SB_EEENS5_IJSB_NSA_ILi0EEESV_EEEEENS5_IJNS4_10UnderscoreESY_SY_EEEEENS4_13SM90_TMA_LOADENS4_14ComposedLayoutINS4_7SwizzleILi1ELi4ELi3EEENS4_18smem_ptr_flag_bitsILi8EEENSS_INS5_IJNSA_ILi8EEESG_EEENS5_IJSG_SB_EEEEEEEvNS4_8identityES11_S1B_vS1C_EENS_8epilogue10collective6detail29Sm90TmaWarpSpecializedAdapterINS1F_15DefaultEpilogueISI_SJ_SJ_NS1E_6thread17LinearCombinationISI_Li1EffLNS1J_9ScaleType4KindE0ELNS_15FloatRoundStyleE2ESI_EENS1_15EpilogueDefaultEEEEEvvEEEEvNT_6ParamsE,@"STO_CUDA_ENTRY STV_DEFAULT"
_ZN7cutlass13device_kernelINS_4gemm6kernel13GemmUniversalIN4cute5tupleIJiiiiEEENS1_10collective13CollectiveMmaINS1_37MainloopSm90TmaGmmaWarpSpecializedFP8ILi7ENS5_IJNS4_1CILi1EEESB_SB_EEENS1_35KernelTmaWarpSpecializedCooperativeEEENS5_IJNSA_ILi256EEESF_NSA_ILi32EEEEEENS_12float_e4m3_tENS5_IJlSB_lEEESI_SJ_NS4_8TiledMMAINS4_8MMA_AtomIJNS4_4SM904GMMA31MMA_64x256x32_F32E4M3E4M3_SS_TNILNSN_7ScaleInE1ELSP_1EEEEEENS4_6LayoutINS5_IJNSA_ILi2EEESB_SB_EEENS5_IJSB_NSA_ILi0EEESV_EEEEENS5_IJNS4_10UnderscoreESY_SY_EEEEENS4_13SM90_TMA_LOADENS4_14ComposedLayoutINS4_7SwizzleILi1ELi4ELi3EEENS4_18smem_ptr_flag_bitsILi8EEENSS_INS5_IJNSA_ILi8EEESG_EEENS5_IJSG_SB_EEEEEEEvNS4_8identityES11_S1B_vS1C_EENS_8epilogue10collective6detail29Sm90TmaWarpSpecializedAdapterINS1F_15DefaultEpilogueISI_SJ_SJ_NS1E_6thread17LinearCombinationISI_Li1EffLNS1J_9ScaleType4KindE0ELNS_15FloatRoundStyleE2ESI_EENS1_15EpilogueDefaultEEEEEvvEEEEvNT_6ParamsE:
[----:B------:R-:W0:Y:S02]  /*0000*/  LDC R1, c[0x0][0x28] ;  /* 0x00000a00ff017b82 */ /* 0x000e240000000800 */
[----:B0-----:R-:W-:Y:S01]  /*0010*/  VIADD R1, R1, 0xfffff990 ;  /* 0xfffff99001017836 */ /* 0x001fe20000000000 */
[----:B------:R-:W0:Y:S01]  /*0020*/  S2R R2, SR_TID.X ;  /* 0x0000000000027919 */ /* 0x000e220000002100 */
[----:B------:R-:W-:Y:S01]  /*0030*/  ELECT P0, URZ, PT ;  /* 0x00000000003f782f */ /* 0x000fe20003800000 */
[----:B------:R-:W-:Y:S01]  /*0040*/  BSSY B0, `(.L_x_0) ;  /* 0x0000015000007945 */ /* 0x000fe20003800000 */
[--C-:B0-----:R-:W-:Y:S02]  /*0050*/  SHF.R.U32.HI R0, RZ, 0x5, R2.reuse ;  /* 0x00000005ff007819 */ /* 0x101fe40000011602 */
[----:B------:R-:W-:-:S03]  /*0060*/  SHF.R.U32.HI R2, RZ, 0x7, R2 ;  /* 0x00000007ff027819 */ /* 0x000fc60000011602 */
[----:B------:R-:W0:Y:S04]  /*0070*/  SHFL.IDX PT, R3, R0, RZ, 0x1f ;  /* 0x00001fff00037589 */ /* 0x000e2800000e0000 */
[----:B------:R-:W1:Y:S01]  /*0080*/  SHFL.IDX PT, R2, R2, RZ, 0x1f ;  /* 0x00001fff02027589 */ /* 0x000e6200000e0000 */
[----:B0-----:R-:W-:Y:S02]  /*0090*/  R2UR UR4, R3 ;  /* 0x00000000030472ca */ /* 0x001fe400000e0000 */
[----:B-1----:R-:W-:-:S11]  /*00a0*/  R2UR UR6, R2 ;  /* 0x00000000020672ca */ /* 0x002fd600000e0000 */
[----:B------:R-:W-:Y:S02]  /*00b0*/  USHF.R.S32.HI UR5, URZ, 0x1f, UR4 ;  /* 0x0000001f3f057899 */ /* 0x000fe40008011404 */
[----:B------:R-:W-:Y:S02]  /*00c0*/  ISETP.NE.OR P0, PT, RZ, UR4, !P0 ;  /* 0x00000004ff007c0c */ /* 0x000fe4000c705670 */
[----:B------:R-:W-:-:S04]  /*00d0*/  ULEA.HI UR5, UR5, UR4, URZ, 0x2 ;  /* 0x0000000405057291 */ /* 0x000fc8000f8f103f */
[----:B------:R-:W-:-:S04]  /*00e0*/  ULOP3.LUT UR5, UR5, 0xfffffffc, URZ, 0xc0, !UPT ;  /* 0xfffffffc05057892 */ /* 0x000fc8000f8ec03f */
[----:B------:R-:W-:-:S03]  /*00f0*/  UIADD3 UR8, UR4, -UR5, URZ ;  /* 0x8000000504087290 */ /* 0x000fc6000fffe03f */
[----:B------:R-:W-:Y:S09]  /*0100*/  @P0 BRA `(.L_x_1) ;  /* 0x0000000000200947 */ /* 0x000ff20003800000 */
[----:B------:R-:W-:Y:S02]  /*0110*/  ULDC.64 UR4, c[0x0][0x198] ;  /* 0x0000660000047ab9 */ /* 0x000fe40000000a00 */
[----:B------:R-:W-:Y:S02]  /*0120*/  UIADD3 UR10, UP0, UR4, 0xf0, URZ ;  /* 0x000000f0040a7890 */ /* 0x000fe4000ff1e03f */
[----:B------:R-:W-:Y:S02]  /*0130*/  UIADD3 UR4, UP1, UR4, 0x1f0, URZ ;  /* 0x000001f004047890 */ /* 0x000fe4000ff3e03f */
[----:B------:R-:W-:Y:S02]  /*0140*/  UIADD3.X UR11, URZ, UR5, URZ, UP0, !UPT ;  /* 0x000000053f0b7290 */ /* 0x000fe400087fe43f */
[----:B------:R-:W-:-:S07]  /*0150*/  UIADD3.X UR5, URZ, UR5, URZ, UP1, !UPT ;  /* 0x000000053f057290 */ /* 0x000fce0008ffe43f */
[----:B------:R0:W-:Y:S02]  /*0160*/  UTMACCTL.PF [UR10] ;  /* 0x000000000a0079b9 */ /* 0x0001e40008040000 */
[----:B------:R0:W-:Y:S02]  /*0170*/  UTMACCTL.PF [UR4] ;  /* 0x00000000040079b9 */ /* 0x0001e40008040000 */
[----:B0-----:R-:W-:Y:S01]  /*0180*/  NOP ;  /* 0x0000000000007918 */ /* 0x001fe20000000000 */
.L_x_1:
[----:B------:R-:W-:Y:S05]  /*0190*/  BSYNC B0 ;  /* 0x0000000000007941 */ /* 0x000fea0003800000 */
.L_x_0:
[----:B------:R-:W0:Y:S01]  /*01a0*/  SHFL.IDX PT, R2, R0, RZ, 0x1f ;  /* 0x00001fff00027589 */ /* 0x000e2200000e0000 */
[----:B------:R-:W-:Y:S01]  /*01b0*/  UISETP.NE.AND UP0, UPT, UR8, 0x3, UPT ;  /* 0x000000030800788c */ /* 0x000fe2000bf05270 */
[----:B------:R-:W-:Y:S01]  /*01c0*/  ISETP.NE.AND P1, PT, RZ, UR6, PT ;  /* 0x00000006ff007c0c */ /* 0x000fe2000bf25270 */
[----:B------:R-:W-:Y:S02]  /*01d0*/  UIADD3 UR10, UR6, -0x1, URZ ;  /* 0xffffffff060a7890 */ /* 0x000fe4000fffe03f */
[----:B------:R-:W-:Y:S02]  /*01e0*/  UISETP.EQ.OR UP0, UPT, UR8, URZ, !UP0 ;  /* 0x0000003f0800728c */ /* 0x000fe4000c702670 */
[----:B------:R-:W-:Y:S02]  /*01f0*/  UISETP.GE.U32.AND UP1, UPT, UR10, 0x2, UPT ;  /* 0x000000020a00788c */ /* 0x000fe4000bf26070 */
[----:B------:R-:W-:-:S04]  /*0200*/  UISETP.EQ.AND UP0, UPT, UR6, URZ, UP0 ;  /* 0x0000003f0600728c */ /* 0x000fc80008702270 */
[----:B------:R-:W-:-:S04]  /*0210*/  USEL UR13, URZ, 0x1, !UP0 ;  /* 0x000000013f0d7887 */ /* 0x000fc8000c000000 */
[----:B------:R-:W-:Y:S01]  /*0220*/  USEL UR13, UR13, 0x2, UP1 ;  /* 0x000000020d0d7887 */ /* 0x000fe20008800000 */
[----:B0-----:R-:W-:-:S13]  /*0230*/  ISETP.NE.AND P0, PT, R2, RZ, PT ;  /* 0x000000ff0200720c */ /* 0x001fda0003f05270 */
[----:B------:R-:W-:Y:S05]  /*0240*/  @P0 BRA `(.L_x_2) ;  /* 0x0000000000700947 */ /* 0x000fea0003800000 */
[----:B------:R-:W0:Y:S01]  /*0250*/  S2UR UR9, SR_CgaCtaId ;  /* 0x00000000000979c3 */ /* 0x000e220000008800 */
[----:B------:R-:W-:Y:S01]  /*0260*/  UMOV UR4, 0x400 ;  /* 0x0000040000047882 */ /* 0x000fe20000000000 */
[----:B------:R-:W-:Y:S01]  /*0270*/  UMOV UR5, 0x1 ;  /* 0x0000000100057882 */ /* 0x000fe20000000000 */
[----:B------:R-:W-:Y:S01]  /*0280*/  UMOV UR6, 0x100 ;  /* 0x0000010000067882 */ /* 0x000fe20000000000 */
[----:B------:R-:W-:Y:S01]  /*0290*/  ELECT P0, URZ, PT ;  /* 0x00000000003f782f */ /* 0x000fe20003800000 */
[----:B------:R-:W-:-:S04]  /*02a0*/  UIADD3 UR6, -UR6, 0x100000, URZ ;  /* 0x0010000006067890 */ /* 0x000fc8000fffe13f */
[----:B------:R-:W-:Y:S02]  /*02b0*/  USHF.L.U32 UR7, UR6, 0xb, URZ ;  /* 0x0000000b06077899 */ /* 0x000fe4000800063f */
[----:B------:R-:W-:Y:S02]  /*02c0*/  USHF.L.U32 UR6, UR6, 0x1, URZ ;  /* 0x0000000106067899 */ /* 0x000fe4000800063f */
[----:B0-----:R-:W-:Y:S02]  /*02d0*/  ULEA UR9, UR9, UR4, 0x18 ;  /* 0x0000000409097291 */ /* 0x001fe4000f8ec03f */
[----:B------:R-:W-:-:S04]  /*02e0*/  UIADD3 UR4, -UR5, 0x100000, URZ ;  /* 0x0010000005047890 */ /* 0x000fc8000fffe13f */
[----:B------:R-:W-:Y:S02]  /*02f0*/  USHF.L.U32 UR5, UR4, 0xb, URZ ;  /* 0x0000000b04057899 */ /* 0x000fe4000800063f */
[----:B------:R-:W-:Y:S01]  /*0300*/  USHF.L.U32 UR4, UR4, 0x1, URZ ;  /* 0x0000000104047899 */ /* 0x000fe2000800063f */
[----:B------:R-:W0:Y:S11]  /*0310*/  FENCE.VIEW.ASYNC.S ;  /* 0x00000000000073c6 */ /* 0x000e360000000000 */
[----:B0-----:R0:W1:Y:S01]  /*0320*/  SYNCS.EXCH.64 URZ, [UR9], UR4 ;  /* 0x00000004093f75b2 */ /* 0x0010620008000100 */
[----:B------:R0:W2:Y:S01]  /*0330*/  SYNCS.EXCH.64 URZ, [UR9+0x38], UR6 ;  /* 0x00003806093f75b2 */ /* 0x0000a20008000100 */
[----:B------:R0:W3:Y:S01]  /*0340*/  SYNCS.EXCH.64 URZ, [UR9+0x8], UR4 ;  /* 0x00000804093f75b2 */ /* 0x0000e20008000100 */
[----:B------:R0:W4:Y:S01]  /*0350*/  SYNCS.EXCH.64 URZ, [UR9+0x40], UR6 ;  /* 0x00004006093f75b2 */ /* 0x0001220008000100 */
[----:B------:R0:W0:Y:S01]  /*0360*/  SYNCS.EXCH.64 URZ, [UR9+0x10], UR4 ;  /* 0x00001004093f75b2 */ /* 0x0000220008000100 */
        /* <DEDUP_REMOVED lines=9> */
[----:B------:R-:W-:Y:S01]  /*0400*/  NOP ;  /* 0x0000000000007918 */ /* 0x000fe20000000000 */
.L_x_2:
[----:B------:R-:W5:Y:S01]  /*0410*/  LDC R2, c[0x0][0x65c] ;  /* 0x00019700ff027b82 */ /* 0x000f620000000800 */
[----:B------:R-:W1:Y:S01]  /*0420*/  SHFL.IDX PT, R0, R0, RZ, 0x1f ;  /* 0x00001fff00007589 */ /* 0x000e6200000e0000 */
[----:B------:R-:W-:Y:S01]  /*0430*/  ELECT P0, URZ, PT ;  /* 0x00000000003f782f */ /* 0x000fe20003800000 */
[----:B------:R-:W-:Y:S01]  /*0440*/  IMAD.MOV.U32 R3, RZ, RZ, RZ ;  /* 0x000000ffff037224 */ /* 0x000fe200078e00ff */
[----:B0-----:R-:W-:Y:S01]  /*0450*/  UMOV UR4, 0x20 ;  /* 0x0000002000047882 */ /* 0x001fe20000000000 */
[----:B------:R-:W0:Y:S01]  /*0460*/  S2R R11, SR_CTAID.Y ;  /* 0x00000000000b7919 */ /* 0x000e220000002600 */
[----:B------:R-:W-:Y:S01]  /*0470*/  NOP ;  /* 0x0000000000007918 */ /* 0x000fe20000000000 */
[----:B------:R-:W-:Y:S01]  /*0480*/  NOP ;  /* 0x0000000000007918 */ /* 0x000fe20000000000 */
[----:B-----5:R-:W-:Y:S02]  /*0490*/  ISETP.NE.AND P4, PT, R2, 0x1, PT ;  /* 0x000000010200780c */ /* 0x020fe40003f85270 */
[----:B------:R-:W5:Y:S01]  /*04a0*/  S2R R2, SR_CTAID.X ;  /* 0x0000000000027919 */ /* 0x000f620000002500 */
[----:B-1----:R-:W-:-:S10]  /*04b0*/  ISETP.NE.OR P0, PT, R0, RZ, !P0 ;  /* 0x000000ff0000720c */ /* 0x002fd40004705670 */
[----:B------:R-:W5:Y:S01]  /*04c0*/  @P4 LDC R7, c[0x0][0x10] ;  /* 0x00000400ff074b82 */ /* 0x000f620000000800 */
[----:B0-----:R-:W-:Y:S02]  /*04d0*/  @P4 IMAD.MOV.U32 R4, RZ, RZ, R11 ;  /* 0x000000ffff044224 */ /* 0x001fe400078e000b */
[----:B------:R-:W-:Y:S01]  /*04e0*/  VOTEU.ALL UP0, P0 ;  /* 0x00000000003f7886 */ /* 0x000fe20000000000 */
[----:B------:R-:W-:Y:S01]  /*04f0*/  @P4 IMAD.MOV.U32 R5, RZ, RZ, RZ ;  /* 0x000000ffff054224 */ /* 0x000fe200078e00ff */
[----:B------:R-:W-:Y:S01]  /*0500*/  VOTEU.ALL UP1, P0 ;  /* 0x00000000003f7886 */ /* 0x000fe20000020000 */
[----:B------:R-:W-:Y:S02]  /*0510*/  @P4 IMAD.MOV.U32 R13, RZ, RZ, RZ ;  /* 0x000000ffff0d4224 */ /* 0x000fe400078e00ff */
[----:B------:R-:W0:Y:S01]  /*0520*/  @!P4 LDC R9, c[0x0][0xc] ;  /* 0x00000300ff09cb82 */ /* 0x000e220000000800 */
[----:B------:R-:W-:Y:S01]  /*0530*/  @!UP0 UMOV UR6, 0x400 ;  /* 0x0000040000068882 */ /* 0x000fe20000000000 */
[----:B------:R-:W-:-:S04]  /*0540*/  @!UP0 UIADD3 UR4, -UR4, 0x100000, URZ ;  /* 0x0010000004048890 */ /* 0x000fc8000fffe13f */
[----:B------:R-:W-:Y:S02]  /*0550*/  @!UP0 USHF.L.U32 UR5, UR4, 0xb, URZ ;  /* 0x0000000b04058899 */ /* 0x000fe4000800063f */
[----:B------:R-:W-:Y:S01]  /*0560*/  @!UP0 USHF.L.U32 UR4, UR4, 0x1, URZ ;  /* 0x0000000104048899 */ /* 0x000fe2000800063f */
[----:B------:R-:W1:Y:S01]  /*0570*/  @!UP0 S2UR UR7, SR_CgaCtaId ;  /* 0x00000000000789c3 */ /* 0x000e620000008800 */
[----:B-----5:R-:W-:-:S04]  /*0580*/  @P4 IMAD.WIDE.U32 R6, R2, R7, R4 ;  /* 0x0000000702064225 */ /* 0x020fc800078e0004 */
[----:B------:R-:W-:Y:S02]  /*0590*/  @P4 IMAD.MOV.U32 R10, RZ, RZ, R6 ;  /* 0x000000ffff0a4224 */ /* 0x000fe400078e0006 */
[----:B------:R-:W-:Y:S02]  /*05a0*/  @P4 IMAD.IADD R14, R7, 0x1, R13 ;  /* 0x00000001070e4824 */ /* 0x000fe400078e020d */
[----:B0-----:R-:W-:-:S04]  /*05b0*/  @!P4 IMAD.WIDE.U32 R4, R9, R11, R2 ;  /* 0x0000000b0904c225 */ /* 0x001fc800078e0002 */
[----:B------:R-:W-:Y:S02]  /*05c0*/  @!P4 IMAD.MOV.U32 R10, RZ, RZ, R4 ;  /* 0x000000ffff0ac224 */ /* 0x000fe400078e0004 */
[----:B------:R-:W-:Y:S01]  /*05d0*/  @!P4 IMAD.MOV.U32 R14, RZ, RZ, R5 ;  /* 0x000000ffff0ec224 */ /* 0x000fe200078e0005 */
[----:B-1----:R-:W-:Y:S02]  /*05e0*/  @!UP0 ULEA UR6, UR7, UR6, 0x18 ;  /* 0x0000000607068291 */ /* 0x002fe4000f8ec03f */
[----:B------:R0:W-:Y:S01]  /*05f0*/  STL [R1+0x45c], R10 ;  /* 0x00045c0a01007387 */ /* 0x0001e20000100800 */
[----:B------:R-:W-:-:S03]  /*0600*/  VOTEU.ALL UP0, P0 ;  /* 0x00000000003f7886 */ /* 0x000fc60000000000 */
[----:B------:R0:W-:Y:S04]  /*0610*/  STL [R1+0x458], R14 ;  /* 0x0004580e01007387 */ /* 0x0001e80000100800 */
[----:B------:R-:W1:Y:S02]  /*0620*/  FENCE.VIEW.ASYNC.S ;  /* 0x00000000000073c6 */ /* 0x000e640000000000 */
[----:B-1----:R0:W2:Y:S01]  /*0630*/  @!UP0 SYNCS.EXCH.64 URZ, [UR6+0x80], UR4 ;  /* 0x00008004063f85b2 */ /* 0x0020a20008000100 */
[----:B------:R0:W2:Y:S01]  /*0640*/  @!UP1 SYNCS.EXCH.64 URZ, [UR6+0x88], UR4 ;  /* 0x00008804063f95b2 */ /* 0x0000a20008000100 */
[----:B------:R-:W-:Y:S01]  /*0650*/  NOP ;  /* 0x0000000000007918 */ /* 0x000fe20000000000 */
[----:B--234-:R-:W-:Y:S06]  /*0660*/  BAR.SYNC.DEFER_BLOCKING 0x0 ;  /* 0x0000000000007b1d */ /* 0x01cfec0000010000 */
[----:B0-----:R-:W-:Y:S05]  /*0670*/  @!P1 BRA `(.L_x_3) ;  /* 0x0000021400709947 */ /* 0x001fea0003800000 */
[----:B------:R-:W-:-:S06]  /*0680*/  UISETP.GT.U32.AND UP0, UPT, UR10, 0x1, UPT ;  /* 0x000000010a00788c */ /* 0x000fcc000bf04070 */
[----:B------:R-:W-:-:S13]  /*0690*/  PLOP3.LUT P0, PT, PT, PT, UP0, 0x80, 0x0 ;  /* 0x000000000000781c */ /* 0x000fda0003f0f008 */
[----:B------:R-:W-:Y:S05]  /*06a0*/  @P0 EXIT ;  /* 0x000000000000094d */ /* 0x000fea0003800000 */
[----:B------:R-:W-:Y:S01]  /*06b0*/  IMAD.MOV.U32 R5, RZ, RZ, -0x1 ;  /* 0xffffffffff057424 */ /* 0x000fe200078e00ff */
[----:B------:R-:W-:Y:S01]  /*06c0*/  ULDC.64 UR4, c[0x0][0x650] ;  /* 0x0001940000047ab9 */ /* 0x000fe20000000a00 */
[----:B------:R-:W-:Y:S01]  /*06d0*/  IMAD.MOV.U32 R4, RZ, RZ, -0x1 ;  /* 0xffffffffff047424 */ /* 0x000fe200078e00ff */
[----:B------:R-:W-:Y:S01]  /*06e0*/  ISETP.GE.U32.AND P0, PT, R10, UR4, PT ;  /* 0x000000040a007c0c */ /* 0x000fe2000bf06070 */
[----:B------:R-:W-:Y:S01]  /*06f0*/  UMOV UR10, 0xffffffff ;  /* 0xffffffff000a7882 */ /* 0x000fe20000000000 */
[----:B------:R0:W-:Y:S01]  /*0700*/  STL [R1+0x464], R5 ;  /* 0x0004640501007387 */ /* 0x0001e20000100800 */
[----:B------:R-:W-:Y:S02]  /*0710*/  PRMT R0, RZ, 0x7610, R0 ;  /* 0x00007610ff007816 */ /* 0x000fe40000000000 */
[----:B------:R-:W-:Y:S01]  /*0720*/  ISETP.GE.U32.AND.EX P0, PT, R14, UR5, PT, P0 ;  /* 0x000000050e007c0c */ /* 0x000fe2000bf06100 */
[----:B------:R0:W-:-:S12]  /*0730*/  STL [R1+0x460], R4 ;  /* 0x0004600401007387 */ /* 0x0001d80000100800 */
[----:B0-----:R-:W-:Y:S05]  /*0740*/  @P0 BRA `(.L_x_4) ;  /* 0x00000004006c0947 */ /* 0x001fea0003800000 */
[----:B------:R-:W-:Y:S01]  /*0750*/  ULDC.64 UR14, c[0x0][0x628] ;  /* 0x00018a00000e7ab9 */ /* 0x000fe20000000a00 */
[----:B------:R-:W0:Y:S01]  /*0760*/  LDC.64 R12, c[0x0][0x620] ;  /* 0x00018800ff0c7b82 */ /* 0x000e220000000a00 */
[----:B------:R-:W-:Y:S01]  /*0770*/  ISETP.NE.U32.AND P0, PT, RZ, UR14, PT ;  /* 0x0000000eff007c0c */ /* 0x000fe2000bf05070 */
[----:B------:R-:W-:Y:S01]  /*0780*/  ULDC UR11, c[0x0][0x630] ;  /* 0x00018c00000b7ab9 */ /* 0x000fe20000000800 */
[----:B------:R-:W-:Y:S02]  /*0790*/  R2UR UR4, R10 ;  /* 0x000000000a0472ca */ /* 0x000fe400000e0000 */
[----:B------:R-:W-:Y:S02]  /*07a0*/  ISETP.NE.AND.EX P0, PT, RZ, UR15, PT, P0 ;  /* 0x0000000fff007c0c */ /* 0x000fe4000bf05300 */
[----:B------:R-:W-:-:S11]  /*07b0*/  R2UR UR5, R14 ;  /* 0x000000000e0572ca */ /* 0x000fd600000e0000 */
[----:B------:R-:W-:Y:S05]  /*07c0*/  @!P0 BRA `(.L_x_5) ;  /* 0x0000000000308947 */ /* 0x000fea0003800000 */
[----:B------:R-:W-:Y:S01]  /*07d0*/  R2UR UR4, R10 ;  /* 0x000000000a0472ca */ /* 0x000fe200000e0000 */
[----:B------:R-:W-:Y:S01]  /*07e0*/  ULDC UR8, c[0x0][0x634] ;  /* 0x00018d0000087ab9 */ /* 0x000fe20000000800 */
[----:B------:R-:W-:-:S11]  /*07f0*/  R2UR UR10, R14 ;  /* 0x000000000e0a72ca */ /* 0x000fd600000e0000 */
[----:B------:R-:W-:-:S04]  /*0800*/  UIADD3 UR8, UP0, UR4, UR8, URZ ;  /* 0x0000000804087290 */ /* 0x000fc8000ff1e03f */
[----:B------:R-:W-:-:S04]  /*0810*/  UIADD3.X UR10, URZ, UR10, URZ, UP0, !UPT ;  /* 0x0000000a3f0a7290 */ /* 0x000fc800087fe43f */
[----:B------:R-:W-:-:S04]  /*0820*/  UIMAD.WIDE.U32 UR4, UR10, UR14, URZ ;  /* 0x0000000e0a0472a5 */ /* 0x000fc8000f8e003f */
[----:B------:R-:W-:Y:S02]  /*0830*/  UIMAD.WIDE.U32 UR6, UP0, UR8, UR15, UR4 ;  /* 0x0000000f080672a5 */ /* 0x000fe4000f800004 */
[----:B------:R-:W-:Y:S02]  /*0840*/  UIMAD.WIDE.U32 UR4, UR8, UR14, URZ ;  /* 0x0000000e080472a5 */ /* 0x000fe4000f8e003f */
[----:B------:R-:W-:Y:S02]  /*0850*/  UIADD3.X UR9, URZ, URZ, URZ, UP0, !UPT ;  /* 0x0000003f3f097290 */ /* 0x000fe400087fe43f */
[----:B------:R-:W-:Y:S01]  /*0860*/  UIADD3 URZ, UP0, UR5, UR6, URZ ;  /* 0x00000006053f7290 */ /* 0x000fe2000ff1e03f */
[----:B------:R-:W-:-:S03]  /*0870*/  UMOV UR8, UR7 ;  /* 0x0000000700087c82 */ /* 0x000fc60008000000 */
[----:B------:R-:W-:-:S12]  /*0880*/  UIMAD.WIDE.U32.X UR4, UR10, UR15, UR8, UP0 ;  /* 0x0000000f0a0472a5 */ /* 0x000fd800080e0408 */
.L_x_5:
[----:B------:R-:W-:Y:S01]  /*0890*/  USHF.R.U64 UR10, UR4, UR11, UR5 ;  /* 0x0000000b040a7299 */ /* 0x000fe20008001205 */
[----:B------:R-:W1:Y:S01]  /*08a0*/  LDC R8, c[0x0][0x618] ;  /* 0x00018600ff087b82 */ /* 0x000e620000000800 */
[----:B------:R-:W-:Y:S01]  /*08b0*/  USHF.R.U32.HI UR4, URZ, UR11, UR5 ;  /* 0x0000000b3f047299 */ /* 0x000fe20008011605 */
[----:B------:R-:W-:Y:S01]  /*08c0*/  I2FP.F32.U32 R0, R2 ;  /* 0x0000000200007245 */ /* 0x000fe20000201000 */
[----:B------:R-:W-:Y:S01]  /*08d0*/  IMAD.MOV.U32 R4, RZ, RZ, R10 ;  /* 0x000000ffff047224 */ /* 0x000fe200078e000a */
[----:B------:R-:W-:Y:S01]  /*08e0*/  ULDC UR5, c[0x0][0x150] ;  /* 0x0000540000057ab9 */ /* 0x000fe20000000800 */
[----:B------:R-:W-:Y:S01]  /*08f0*/  IADD3 R7, P0, RZ, -UR10, RZ ;  /* 0x8000000aff077c10 */ /* 0x000fe2000ff1e0ff */
[----:B------:R-:W-:Y:S02]  /*0900*/  IMAD.MOV.U32 R5, RZ, RZ, R14 ;  /* 0x000000ffff057224 */ /* 0x000fe400078e000e */
[----:B------:R-:W-:Y:S01]  /*0910*/  FMUL R0, R0, UR5 ;  /* 0x0000000500007c20 */ /* 0x000fe20008400000 */
[----:B------:R-:W2:Y:S01]  /*0920*/  LDC.64 R20, c[0x0][0x640] ;  /* 0x00019000ff147b82 */ /* 0x000ea20000000a00 */
[----:B------:R-:W-:Y:S01]  /*0930*/  IMAD.X R9, RZ, RZ, ~UR4, P0 ;  /* 0x80000004ff097e24 */ /* 0x000fe200080e06ff */
[----:B------:R-:W-:Y:S01]  /*0940*/  ULDC UR4, c[0x0][0x154] ;  /* 0x0000550000047ab9 */ /* 0x000fe20000000800 */
[----:B0-----:R-:W-:-:S02]  /*0950*/  IMAD.WIDE.U32 R4, R7, R12, R4 ;  /* 0x0000000c07047225 */ /* 0x001fc400078e0004 */
[----:B------:R-:W0:Y:S03]  /*0960*/  F2I.U32.TRUNC.NTZ R0, R0 ;  /* 0x0000000000007305 */ /* 0x000e26000020f000 */
[----:B------:R-:W3:Y:S01]  /*0970*/  LDC R3, c[0x0][0x144] ;  /* 0x00005100ff037b82 */ /* 0x000ee20000000800 */
[----:B------:R-:W-:-:S04]  /*0980*/  IMAD R6, R9, R12, RZ ;  /* 0x0000000c09067224 */ /* 0x000fc800078e02ff */
[----:B------:R-:W-:-:S03]  /*0990*/  IMAD R7, R7, R13, R6 ;  /* 0x0000000d07077224 */ /* 0x000fc600078e0206 */
[----:B------:R-:W4:Y:S01]  /*09a0*/  LDC R10, c[0x0][0x608] ;  /* 0x00018200ff0a7b82 */ /* 0x000f220000000800 */
[----:B------:R-:W-:Y:S02]  /*09b0*/  IMAD.IADD R5, R5, 0x1, R7 ;  /* 0x0000000105057824 */ /* 0x000fe400078e0207 */
[----:B------:R-:W-:Y:S02]  /*09c0*/  IMAD.MOV.U32 R7, RZ, RZ, -0x1 ;  /* 0xffffffffff077424 */ /* 0x000fe400078e00ff */
[----:B0-----:R-:W-:Y:S01]  /*09d0*/  IMAD.MOV R6, RZ, RZ, -R0 ;  /* 0x000000ffff067224 */ /* 0x001fe200078e0a00 */
[----:B-1----:R-:W-:Y:S02]  /*09e0*/  SHF.R.U64 R14, R4, R8, R5 ;  /* 0x00000008040e7219 */ /* 0x002fe40000001205 */
[----:B------:R-:W0:Y:S01]  /*09f0*/  LDC R18, c[0x0][0x658] ;  /* 0x00019600ff127b82 */ /* 0x000e220000000800 */
[----:B------:R-:W-:Y:S02]  /*0a00*/  I2FP.F32.U32 R4, R11 ;  /* 0x0000000b00047245 */ /* 0x000fe40000201000 */
[----:B--2---:R-:W-:-:S02]  /*0a10*/  ISETP.NE.U32.AND P0, PT, R20, RZ, PT ;  /* 0x000000ff1400720c */ /* 0x004fc40003f05070 */
[----:B------:R-:W-:Y:S01]  /*0a20*/  SHF.R.U32.HI R5, RZ, R8, R5 ;  /* 0x00000008ff057219 */ /* 0x000fe20000011605 */
[----:B------:R-:W-:Y:S01]  /*0a30*/  FMUL R4, R4, UR4 ;  /* 0x0000000404047c20 */ /* 0x000fe20008400000 */
[----:B------:R-:W-:Y:S01]  /*0a40*/  ISETP.NE.AND.EX P0, PT, R21, RZ, PT, P0 ;  /* 0x000000ff1500720c */ /* 0x000fe20003f05300 */
[----:B------:R-:W1:Y:S01]  /*0a50*/  LDC R12, c[0x0][0x148] ;  /* 0x00005200ff0c7b82 */ /* 0x000e620000000800 */
[----:B---3--:R-:W-:-:S07]  /*0a60*/  IMAD R0, R3, R6, R2 ;  /* 0x0000000603007224 */ /* 0x008fce00078e0202 */
[----:B------:R-:W2:Y:S01]  /*0a70*/  LDC R16, c[0x0][0x600] ;  /* 0x00018000ff107b82 */ /* 0x000ea20000000800 */
[-CC-:B----4-:R-:W-:Y:S02]  /*0a80*/  SHF.R.U64 R22, R14, R10.reuse, R5.reuse ;  /* 0x0000000a0e167219 */ /* 0x190fe40000001205 */
[----:B------:R-:W-:Y:S01]  /*0a90*/  SHF.R.U32.HI R3, RZ, R10, R5 ;  /* 0x0000000aff037219 */ /* 0x000fe20000011605 */
[----:B------:R-:W-:Y:S01]  /*0aa0*/  IMAD.MOV.U32 R5, RZ, RZ, 0x1 ;  /* 0x00000001ff057424 */ /* 0x000fe200078e00ff */
[----:B------:R3:W4:Y:S03]  /*0ab0*/  F2I.U32.TRUNC.NTZ R10, R4 ;  /* 0x00000004000a7305 */ /* 0x000726000020f000 */
[----:B------:R-:W1:Y:S01]  /*0ac0*/  LDC R15, c[0x0][0x648] ;  /* 0x00019200ff0f7b82 */ /* 0x000e620000000800 */
[-C--:B0-----:R-:W-:Y:S02]  /*0ad0*/  SHF.L.U32 R2, R7, R18.reuse, RZ ;  /* 0x0000001207027219 */ /* 0x081fe400000006ff */
[----:B------:R-:W-:-:S02]  /*0ae0*/  SHF.R.U64 R24, R22, R18, R3 ;  /* 0x0000001216187219 */ /* 0x000fc40000001203 */
[----:B------:R-:W-:Y:S02]  /*0af0*/  LOP3.LUT R9, RZ, R2, RZ, 0x33, !PT ;  /* 0x00000002ff097212 */ /* 0x000fe400078e33ff */
[-C--:B------:R-:W-:Y:S01]  /*0b00*/  SHF.R.U32.HI R3, RZ, R18.reuse, R3 ;  /* 0x00000012ff037219 */ /* 0x080fe20000011603 */
[----:B------:R-:W0:Y:S01]  /*0b10*/  LDC R17, c[0x0][0x638] ;  /* 0x00018e00ff117b82 */ /* 0x000e220000000800 */
[----:B------:R-:W-:Y:S01]  /*0b20*/  SHF.L.U32 R8, R5, R18, RZ ;  /* 0x0000001205087219 */ /* 0x000fe200000006ff */
[----:B------:R-:W-:-:S06]  /*0b30*/  IMAD.MOV.U32 R2, RZ, RZ, R24 ;  /* 0x000000ffff027224 */ /* 0x000fcc00078e0018 */
[----:B------:R-:W0:Y:S01]  /*0b40*/  LDC R19, c[0x0][0x610] ;  /* 0x00018400ff137b82 */ /* 0x000e220000000800 */
[----:B---34-:R-:W-:Y:S05]  /*0b50*/  @!P0 BRA `(.L_x_6) ;  /* 0x0000000000288947 */ /* 0x018fea0003800000 */
[----:B------:R-:W3:Y:S02]  /*0b60*/  LDC R7, c[0x0][0x64c] ;  /* 0x00019300ff077b82 */ /* 0x000ee40000000800 */
[----:B---3--:R-:W-:-:S05]  /*0b70*/  IADD3 R7, P0, R24, R7, RZ ;  /* 0x0000000718077210 */ /* 0x008fca0007f1e0ff */
[----:B------:R-:W-:-:S04]  /*0b80*/  IMAD.X R13, RZ, RZ, R3, P0 ;  /* 0x000000ffff0d7224 */ /* 0x000fc800000e0603 */
[----:B------:R-:W-:-:S04]  /*0b90*/  IMAD.WIDE.U32 R2, R13, R20, RZ ;  /* 0x000000140d027225 */ /* 0x000fc800078e00ff */
[----:B------:R-:W-:-:S04]  /*0ba0*/  IMAD.WIDE.U32 R4, P0, R7, R21, R2 ;  /* 0x0000001507047225 */ /* 0x000fc80007800002 */
[----:B------:R-:W-:-:S04]  /*0bb0*/  IMAD.WIDE.U32 R2, R7, R20, RZ ;  /* 0x0000001407027225 */ /* 0x000fc800078e00ff */
[----:B------:R-:W-:Y:S01]  /*0bc0*/  IMAD.X R7, RZ, RZ, RZ, P0 ;  /* 0x000000ffff077224 */ /* 0x000fe200000e06ff */
[----:B------:R-:W-:Y:S01]  /*0bd0*/  IADD3 RZ, P0, R3, R4, RZ ;  /* 0x0000000403ff7210 */ /* 0x000fe20007f1e0ff */
[----:B------:R-:W-:-:S04]  /*0be0*/  IMAD.MOV.U32 R6, RZ, RZ, R5 ;  /* 0x000000ffff067224 */ /* 0x000fc800078e0005 */
[----:B------:R-:W-:-:S08]  /*0bf0*/  IMAD.WIDE.U32.X R2, R13, R21, R6, P0 ;  /* 0x000000150d027225 */ /* 0x000fd000000e0406 */
.L_x_6:
[----:B-1----:R-:W-:Y:S01]  /*0c00*/  SHF.R.U64 R2, R2, R15, R3 ;  /* 0x0000000f02027219 */ /* 0x002fe20000001203 */
[----:B--2---:R-:W-:Y:S01]  /*0c10*/  VIADD R3, R16, 0xffffffff ;  /* 0xffffffff10037836 */ /* 0x004fe20000000000 */
[----:B------:R-:W-:Y:S01]  /*0c20*/  LOP3.LUT R9, R22, R9, RZ, 0xc0, !PT ;  /* 0x0000000916097212 */ /* 0x000fe200078ec0ff */
[----:B------:R-:W-:Y:S02]  /*0c30*/  IMAD.MOV R10, RZ, RZ, -R10 ;  /* 0x000000ffff0a7224 */ /* 0x000fe400078e0a0a */
[----:B------:R-:W-:Y:S01]  /*0c40*/  IMAD.MOV R4, RZ, RZ, -R2 ;  /* 0x000000ffff047224 */ /* 0x000fe200078e0a02 */
[----:B------:R-:W-:Y:S01]  /*0c50*/  LOP3.LUT R14, R14, R3, RZ, 0xc0, !PT ;  /* 0x000000030e0e7212 */ /* 0x000fe200078ec0ff */
[----:B------:R-:W-:Y:S02]  /*0c60*/  @P4 IMAD R0, R12, R10, R11 ;  /* 0x0000000a0c004224 */ /* 0x000fe400078e020b */
[----:B------:R-:W-:Y:S02]  /*0c70*/  IMAD R9, R8, R2, R9 ;  /* 0x0000000208097224 */ /* 0x000fe400078e0209 */
[----:B0-----:R-:W-:-:S02]  /*0c80*/  IMAD R3, R4, R17, R24 ;  /* 0x0000001104037224 */ /* 0x001fc400078e0218 */
[----:B------:R-:W-:Y:S02]  /*0c90*/  IMAD R2, R9, R19, R0 ;  /* 0x0000001309027224 */ /* 0x000fe400078e0200 */
[----:B------:R-:W-:Y:S02]  /*0ca0*/  IMAD R3, R3, R16, R14 ;  /* 0x0000001003037224 */ /* 0x000fe400078e020e */
[----:B------:R-:W-:-:S03]  /*0cb0*/  IMAD.MOV.U32 R0, RZ, RZ, 0x1 ;  /* 0x00000001ff007424 */ /* 0x000fc600078e00ff */
[----:B------:R-:W-:Y:S02]  /*0cc0*/  SEL R4, R3, R2, !P4 ;  /* 0x0000000203047207 */ /* 0x000fe40006000000 */
[----:B------:R-:W-:-:S03]  /*0cd0*/  SEL R2, R2, R3, !P4 ;  /* 0x0000000302027207 */ /* 0x000fc60006000000 */
[----:B------:R0:W-:Y:S04]  /*0ce0*/  STL [R1+0x460], R4 ;  /* 0x0004600401007387 */ /* 0x0001e80000100800 */
[----:B------:R0:W-:Y:S02]  /*0cf0*/  STL [R1+0x464], R2 ;  /* 0x0004640201007387 */ /* 0x0001e40000100800 */
.L_x_4:
[----:B------:R-:W-:-:S08]  /*0d00*/  NOP ;  /* 0x0000000000007918 */ /* 0x000fd00000000000 */
[----:B------:R-:W1:Y:S02]  /*0d10*/  USETMAXREG.TRY_ALLOC.CTAPOOL UP0, 0xf0 ;  /* 0x000000f0000079c8 */ /* 0x000e640008000600 */
[----:B-1----:R-:W-:-:S13]  /*0d20*/  PLOP3.LUT P0, PT, PT, PT, UP0, 0x80, 0x0 ;  /* 0x000000000000781c */ /* 0x002fda0003f0f008 */
[----:B------:R-:W-:Y:S05]  /*0d30*/  @!P0 BRA `(.L_x_4) ;  /* 0xfffffffc00f08947 */ /* 0x000fea000383ffff */
[----:B------:R-:W-:Y:S01]  /*0d40*/  ULDC.64 UR4, c[0x0][0x598] ;  /* 0x0001660000047ab9 */ /* 0x000fe20000000a00 */
[----:B------:R-:W-:Y:S01]  /*0d50*/  ULDC.64 UR20, c[0x0][0x208] ;  /* 0x0000820000147ab9 */ /* 0x000fe20000000a00 */
[----:B------:R-:W-:-:S04]  /*0d60*/  ISETP.NE.U32.AND P0, PT, RZ, UR4, PT ;  /* 0x00000004ff007c0c */ /* 0x000fc8000bf05070 */
[----:B------:R-:W-:-:S13]  /*0d70*/  ISETP.NE.AND.EX P0, PT, RZ, UR5, PT, P0 ;  /* 0x00000005ff007c0c */ /* 0x000fda000bf05300 */
[----:B------:R-:W-:Y:S05]  /*0d80*/  @!P0 BRA `(.L_x_7) ;  /* 0x0000000000208947 */ /* 0x000fea0003800000 */
[----:B0-----:R-:W0:Y:S02]  /*0d90*/  LDC.64 R2, c[0x0][0x598] ;  /* 0x00016600ff027b82 */ /* 0x001e240000000a00 */
[----:B0-----:R-:W2:Y:S02]  /*0da0*/  LDG.E.64 R2, desc[UR20][R2.64] ;  /* 0x0000001402027981 */ /* 0x001ea4000c1e1b00 */
[----:B--2---:R-:W-:-:S04]  /*0db0*/  ISETP.NE.U32.AND P0, PT, R2, RZ, PT ;  /* 0x000000ff0200720c */ /* 0x004fc80003f05070 */
[----:B------:R-:W-:-:S13]  /*0dc0*/  ISETP.NE.AND.EX P0, PT, R3, RZ, PT, P0 ;  /* 0x000000ff0300720c */ /* 0x000fda0003f05300 */
[----:B------:R-:W-:Y:S05]  /*0dd0*/  @!P0 BRA `(.L_x_7) ;  /* 0x00000000000c8947 */ /* 0x000fea0003800000 */
[----:B------:R-:W2:Y:S02]  /*0de0*/  LD.E R2, desc[UR20][R2.64] ;  /* 0x0000001402027980 */ /* 0x000ea4000c101900 */
[----:B--2---:R-:W-:Y:S01]  /*0df0*/  R2UR UR22, R2 ;  /* 0x00000000021672ca */ /* 0x004fe200000e0000 */
[----:B------:R-:W-:-:S14]  /*0e00*/  BRA `(.L_x_8) ;  /* 0x0000000000247947 */ /* 0x000fdc0003800000 */
.L_x_7:
[----:B------:R-:W-:Y:S02]  /*0e10*/  ULDC.64 UR4, c[0x0][0x588] ;  /* 0x0001620000047ab9 */ /* 0x000fe40000000a00 */
[----:B------:R-:W-:-:S04]  /*0e20*/  ISETP.NE.U32.AND P0, PT, RZ, UR4, PT ;  /* 0x00000004ff007c0c */ /* 0x000fc8000bf05070 */
[----:B------:R-:W-:-:S13]  /*0e30*/  ISETP.NE.AND.EX P0, PT, RZ, UR5, PT, P0 ;  /* 0x00000005ff007c0c */ /* 0x000fda000bf05300 */
[----:B------:R-:W-:Y:S05]  /*0e40*/  @!P0 BRA `(.L_x_9) ;  /* 0x0000000000108947 */ /* 0x000fea0003800000 */
[----:B0-----:R-:W0:Y:S02]  /*0e50*/  LDC.64 R2, c[0x0][0x588] ;  /* 0x00016200ff027b82 */ /* 0x001e240000000a00 */
[----:B0-----:R-:W2:Y:S02]  /*0e60*/  LDG.E R2, desc[UR20][R2.64] ;  /* 0x0000001402027981 */ /* 0x001ea4000c1e1900 */
[----:B--2---:R-:W-:Y:S01]  /*0e70*/  R2UR UR22, R2 ;  /* 0x00000000021672ca */ /* 0x004fe200000e0000 */
[----:B------:R-:W-:-:S14]  /*0e80*/  BRA `(.L_x_8) ;  /* 0x0000000000047947 */ /* 0x000fdc0003800000 */
.L_x_9:
[----:B------:R-:W-:-:S05]  /*0e90*/  ULDC UR22, c[0x0][0x580] ;  /* 0x0001600000167ab9 */ /* 0x000fca0000000800 */
.L_x_8:
[----:B------:R-:W-:Y:S02]  /*0ea0*/  ULDC.64 UR4, c[0x0][0x5a0] ;  /* 0x0001680000047ab9 */ /* 0x000fe40000000a00 */
        /* <DEDUP_REMOVED lines=11> */
.L_x_10:
        /* <DEDUP_REMOVED lines=8> */
.L_x_12:
[----:B------:R-:W-:-:S05]  /*0fe0*/  ULDC UR23, c[0x0][0x584] ;  /* 0x0001610000177ab9 */ /* 0x000fca0000000800 */
.L_x_11:
[----:B------:R-:W-:-:S13]  /*0ff0*/  LOP3.LUT P0, RZ, R0, 0xff, RZ, 0xc0, !PT ;  /* 0x000000ff00ff7812 */ /* 0x000fda000780c0ff */
[----:B------:R-:W-:Y:S05]  /*1000*/  @!P0 EXIT ;  /* 0x000000000000894d */ /* 0x000fea0003800000 */
[----:B------:R-:W-:Y:S01]  /*1010*/  ULDC UR4, c[0x0][0x28c] ;  /* 0x0000a30000047ab9 */ /* 0x000fe20000000800 */
[----:B------:R-:W-:Y:S02]  /*1020*/  ULOP3.LUT UR24, UR13, 0x1, URZ, 0xfc, !UPT ;  /* 0x000000010d187892 */ /* 0x000fe4000f8efc3f */
[----:B------:R-:W-:-:S04]  /*1030*/  UIADD3 UR4, UR4, 0x1f, URZ ;  /* 0x0000001f04047890 */ /* 0x000fc8000fffe03f */
[----:B------:R-:W-:-:S04]  /*1040*/  USHF.R.S32.HI UR5, URZ, 0x1f, UR4 ;  /* 0x0000001f3f057899 */ /* 0x000fc80008011404 */
[----:B------:R-:W-:-:S03]  /*1050*/  ULEA.HI UR5, UR5, UR4, URZ, 0x5 ;  /* 0x0000000405057291 */ /* 0x000fc6000f8f283f */
[----:B------:R-:W-:Y:S01]  /*1060*/  UMOV UR4, URZ ;  /* 0x0000003f00047c82 */ /* 0x000fe20008000000 */
[----:B------:R-:W-:-:S03]  /*1070*/  USHF.R.S32.HI UR9, URZ, 0x5, UR5 ;  /* 0x000000053f097899 */ /* 0x000fc60008011405 */
[----:B------:R-:W-:-:S09]  /*1080*/  UMOV UR5, URZ ;  /* 0x0000003f00057c82 */ /* 0x000fd20008000000 */
.L_x_549:
[----:B------:R-:W-:Y:S01]  /*1090*/  STL [R1+0x454], RZ ;  /* 0x000454ff01007387 */ /* 0x000fe20000100800 */
[----:B-1----:R-:W1:Y:S01]  /*10a0*/  S2UR UR16, SR_CgaCtaId ;  /* 0x00000000001079c3 */ /* 0x002e620000008800 */
[----:B------:R-:W-:Y:S01]  /*10b0*/  UMOV UR15, 0x400 ;  /* 0x00000400000f7882 */ /* 0x000fe20000000000 */
[----:B------:R-:W-:Y:S01]  /*10c0*/  UMOV UR6, URZ ;  /* 0x0000003f00067c82 */ /* 0x000fe20008000000 */
[----:B------:R-:W-:Y:S01]  /*10d0*/  STL [R1+0x450], RZ ;  /* 0x000450ff01007387 */ /* 0x000fe20000100800 */
[----:B------:R-:W-:Y:S01]  /*10e0*/  UMOV UR7, URZ ;  /* 0x0000003f00077c82 */ /* 0x000fe20008000000 */
[----:B------:R-:W-:Y:S01]  /*10f0*/  UMOV UR8, URZ ;  /* 0x0000003f00087c82 */ /* 0x000fe20008000000 */
[----:B------:R-:W-:Y:S01]  /*1100*/  CS2R R236, SRZ ;  /* 0x0000000000ec7805 */ /* 0x000fe2000001ff00 */
[----:B------:R-:W-:Y:S01]  /*1110*/  STL [R1+0x44c], RZ ;  /* 0x00044cff01007387 */ /* 0x000fe20000100800 */
[----:B0-----:R-:W0:Y:S01]  /*1120*/  LDC R2, c[0x0][0x28c] ;  /* 0x0000a300ff027b82 */ /* 0x001e220000000800 */
[----:B------:R-:W-:-:S02]  /*1130*/  CS2R R234, SRZ ;  /* 0x0000000000ea7805 */ /* 0x000fc4000001ff00 */
[----:B------:R-:W-:Y:S01]  /*1140*/  CS2R R232, SRZ ;  /* 0x0000000000e87805 */ /* 0x000fe2000001ff00 */
[----:B------:R-:W-:Y:S01]  /*1150*/  STL [R1+0x448], RZ ;  /* 0x000448ff01007387 */ /* 0x000fe20000100800 */
[----:B------:R-:W-:Y:S02]  /*1160*/  CS2R R230, SRZ ;  /* 0x0000000000e67805 */ /* 0x000fe4000001ff00 */
[----:B------:R-:W-:Y:S02]  /*1170*/  CS2R R228, SRZ ;  /* 0x0000000000e47805 */ /* 0x000fe4000001ff00 */
[----:B------:R-:W-:Y:S01]  /*1180*/  CS2R R226, SRZ ;  /* 0x0000000000e27805 */ /* 0x000fe2000001ff00 */
[----:B------:R-:W-:Y:S01]  /*1190*/  STL [R1+0x444], RZ ;  /* 0x000444ff01007387 */ /* 0x000fe20000100800 */
[----:B------:R-:W-:Y:S02]  /*11a0*/  CS2R R224, SRZ ;  /* 0x0000000000e07805 */ /* 0x000fe4000001ff00 */
        /* <DEDUP_REMOVED lines=15> */
[----:B0-----:R-:W-:Y:S02]  /*12a0*/  ISETP.GE.AND P0, PT, R2, 0x1, PT ;  /* 0x000000010200780c */ /* 0x001fe40003f06270 */
        /* <DEDUP_REMOVED lines=131> */
[----:B------:R-:W-:-:S03]  /*1ae0*/  CS2R R150, SRZ ;  /* 0x0000000000967805 */ /* 0x000fc6000001ff00 */
[----:B------:R-:W-:Y:S04]  /*1af0*/  STL [R1+0x3ac], RZ ;  /* 0x0003acff01007387 */ /* 0x000fe80000100800 */
        /* <DEDUP_REMOVED lines=107> */
[----:B------:R-:W-:Y:S04]  /*21b0*/  STL [R1], RZ ;  /* 0x000000ff01007387 */ /* 0x000fe80000100800 */
        /* <DEDUP_REMOVED lines=39> */
[----:B------:R-:W-:Y:S01]  /*2430*/  STL [R1+0xa0], RZ ;  /* 0x0000a0ff01007387 */ /* 0x000fe20000100800 */
[----:B------:R-:W0:Y:S03]  /*2440*/  S2R R0, SR_TID.X ;  /* 0x0000000000007919 */ /* 0x000e260000002100 */
        /* <DEDUP_REMOVED lines=8> */
[----:B0-----:R-:W-:-:S03]  /*24d0*/  LOP3.LUT R0, R0, 0x80, RZ, 0xc0, !PT ;  /* 0x0000008000007812 */ /* 0x001fc600078ec0ff */
[----:B------:R-:W-:Y:S01]  /*24e0*/  STL [R1+0xc4], RZ ;  /* 0x0000c4ff01007387 */ /* 0x000fe20000100800 */
[----:B------:R-:W-:-:S03]  /*24f0*/  SHF.R.U32.HI R0, RZ, 0x7, R0 ;  /* 0x00000007ff007819 */ /* 0x000fc60000011600 */
        /* <DEDUP_REMOVED lines=33> */
[----:B------:R-:W0:Y:S04]  /*2710*/  SHFL.IDX PT, R0, R0, RZ, 0x1f ;  /* 0x00001fff00007589 */ /* 0x000e2800000e0000 */
[----:B--2---:R2:W-:Y:S04]  /*2720*/  STL [R1+0x14c], RZ ;  /* 0x00014cff01007387 */ /* 0x0045e80000100800 */
[----:B------:R2:W-:Y:S04]  /*2730*/  STL [R1+0x150], RZ ;  /* 0x000150ff01007387 */ /* 0x0005e80000100800 */
[----:B------:R2:W-:Y:S04]  /*2740*/  STL [R1+0x154], RZ ;  /* 0x000154ff01007387 */ /* 0x0005e80000100800 */
[----:B------:R2:W-:Y:S04]  /*2750*/  STL [R1+0x158], RZ ;  /* 0x000158ff01007387 */ /* 0x0005e80000100800 */
[----:B------:R2:W-:Y:S04]  /*2760*/  STL [R1+0x15c], RZ ;  /* 0x00015cff01007387 */ /* 0x0005e80000100800 */
[----:B------:R2:W-:Y:S01]  /*2770*/  STL [R1+0x160], RZ ;  /* 0x000160ff01007387 */ /* 0x0005e20000100800 */
[----:B0-----:R-:W-:Y:S01]  /*2780*/  R2UR UR12, R0 ;  /* 0x00000000000c72ca */ /* 0x001fe200000e0000 */
[----:B------:R-:W-:-:S02]  /*2790*/  IMAD.U32 R0, RZ, RZ, UR4 ;  /* 0x00000004ff007e24 */ /* 0x000fc4000f8e00ff */
[----:B------:R2:W-:Y:S04]  /*27a0*/  STL [R1+0x164], RZ ;  /* 0x000164ff01007387 */ /* 0x0005e80000100800 */
[----:B------:R2:W-:Y:S04]  /*27b0*/  STL [R1+0x168], RZ ;  /* 0x000168ff01007387 */ /* 0x0005e80000100800 */
[----:B------:R2:W-:Y:S02]  /*27c0*/  STL [R1+0x16c], RZ ;  /* 0x00016cff01007387 */ /* 0x0005e40000100800 */
[----:B------:R-:W-:-:S02]  /*27d0*/  ULEA.HI UR11, UR12, UR12, URZ, 0x1 ;  /* 0x0000000c0c0b7291 */ /* 0x000fc4000f8f083f */
[----:B------:R2:W-:Y:S02]  /*27e0*/  STL [R1+0x170], RZ ;  /* 0x000170ff01007387 */ /* 0x0005e40000100800 */
[----:B------:R-:W-:Y:S02]  /*27f0*/  ULOP3.LUT UR14, UR11, 0x1ffffe, URZ, 0xc0, !UPT ;  /* 0x001ffffe0b0e7892 */ /* 0x000fe4000f8ec03f */
[----:B------:R2:W-:Y:S01]  /*2800*/  STL [R1+0x174], RZ ;  /* 0x000174ff01007387 */ /* 0x0005e20000100800 */
[----:B-1----:R-:W-:Y:S02]  /*2810*/  ULEA UR11, UR16, UR15, 0x18 ;  /* 0x0000000f100b7291 */ /* 0x002fe4000f8ec03f */
[----:B------:R-:W-:Y:S01]  /*2820*/  UIADD3 UR14, UR12, -UR14, URZ ;  /* 0x8000000e0c0e7290 */ /* 0x000fe2000fffe03f */
[----:B------:R2:W-:Y:S03]  /*2830*/  STL [R1+0x178], RZ ;  /* 0x000178ff01007387 */ /* 0x0005e60000100800 */
[----:B------:R-:W-:Y:S01]  /*2840*/  ULEA UR14, UR14, UR11, 0xb ;  /* 0x0000000b0e0e7291 */ /* 0x000fe2000f8e583f */
[----:B------:R2:W-:Y:S03]  /*2850*/  STL [R1+0x17c], RZ ;  /* 0x00017cff01007387 */ /* 0x0005e60000100800 */
[----:B------:R-:W-:Y:S01]  /*2860*/  UIADD3 UR14, UR14, 0x180, URZ ;  /* 0x000001800e0e7890 */ /* 0x000fe2000fffe03f */
[----:B------:R2:W-:Y:S03]  /*2870*/  STL [R1+0x180], RZ ;  /* 0x000180ff01007387 */ /* 0x0005e60000100800 */
[----:B------:R-:W-:Y:S01]  /*2880*/  USHF.R.U32.HI UR12, URZ, 0x4, UR14 ;  /* 0x000000043f0c7899 */ /* 0x000fe2000801160e */
[----:B------:R2:W-:Y:S02]  /*2890*/  STL [R1+0x184], RZ ;  /* 0x000184ff01007387 */ /* 0x0005e40000100800 */
[----:B------:R-:W-:Y:S01]  /*28a0*/  UMOV UR14, UR5 ;  /* 0x00000005000e7c82 */ /* 0x000fe20008000000 */
[----:B------:R-:W-:Y:S01]  /*28b0*/  ULOP3.LUT UR12, UR12, 0x3fff, URZ, 0xc0, !UPT ;  /* 0x00003fff0c0c7892 */ /* 0x000fe2000f8ec03f */
[----:B------:R2:W-:Y:S04]  /*28c0*/  STL [R1+0x188], RZ ;  /* 0x000188ff01007387 */ /* 0x0005e80000100800 */
        /* <DEDUP_REMOVED lines=28> */
[----:B------:R2:W-:Y:S01]  /*2a90*/  STL [R1+0x1fc], RZ ;  /* 0x0001fcff01007387 */ /* 0x0005e20000100800 */
[----:B------:R-:W-:Y:S05]  /*2aa0*/  @!P0 BRA `(.L_x_13) ;  /* 0x0000003400dc8947 */ /* 0x000fea0003800000 */
[----:B------:R-:W-:-:S06]  /*2ab0*/  UISETP.NE.AND UP0, UPT, UR24, 0x3, UPT ;  /* 0x000000031800788c */ /* 0x000fcc000bf05270 */
[----:B------:R-:W-:-:S13]  /*2ac0*/  PLOP3.LUT P1, PT, PT, PT, UP0, 0x80, 0x0 ;  /* 0x000000000000781c */ /* 0x000fda0003f2f008 */
[----:B------:R-:W-:Y:S05]  /*2ad0*/  @!P1 BRA `(.L_x_14) ;  /* 0x0000000000049947 */ /* 0x000fea0003800000 */
[----:B------:R-:W-:Y:S01]  /*2ae0*/  BPT.TRAP 0x1 ;  /* 0x000000040000795c */ /* 0x000fe20000300000 */
.L_x_14:
[----:B------:R-:W-:Y:S01]  /*2af0*/  ULEA UR7, UR5, UR11, 0x3 ;  /* 0x0000000b05077291 */ /* 0x000fe2000f8e183f */
[----:B------:R-:W-:-:S05]  /*2b00*/  IMAD.U32 R0, RZ, RZ, UR4 ;  /* 0x00000004ff007e24 */ /* 0x000fca000f8e00ff */
[----:B------:R-:W-:-:S04]  /*2b10*/  SHF.L.U32 R0, R0, 0x1f, RZ ;  /* 0x0000001f00007819 */ /* 0x000fc800000006ff */
[----:B------:R0:W1:Y:S01]  /*2b20*/  SYNCS.PHASECHK.TRANS64.TRYWAIT P0, [UR7], R0 ;  /* 0x00000000ff0075a7 */ /* 0x0000620008000147 */
[----:B------:R-:W-:Y:S05]  /*2b30*/  @!P1 BRA `(.L_x_15) ;  /* 0x0000000000049947 */ /* 0x000fea0003800000 */
[----:B------:R-:W-:Y:S01]  /*2b40*/  BPT.TRAP 0x1 ;  /* 0x000000040000795c */ /* 0x000fe20000300000 */
.L_x_15:
[----:B------:R3:W-:Y:S01]  /*2b50*/  STL [R1+0x454], RZ ;  /* 0x000454ff01007387 */ /* 0x0007e20000100800 */
[----:B------:R-:W-:Y:S01]  /*2b60*/  UMOV UR6, 0x1 ;  /* 0x0000000100067882 */ /* 0x000fe20000000000 */
[----:B-1----:R-:W-:Y:S05]  /*2b70*/  @P0 BRA `(.L_x_16) ;  /* 0x0000000000080947 */ /* 0x002fea0003800000 */
[----:B------:R-:W1:Y:S02]  /*2b80*/  SYNCS.PHASECHK.TRANS64.TRYWAIT P0, [UR7], R0 ;  /* 0x00000000ff0075a7 */ /* 0x000e640008000147 */
[----:B-1----:R-:W-:Y:S05]  /*2b90*/  @!P0 BRA `(.L_x_17) ;  /* 0x0000020800488947 */ /* 0x002fea0003800000 */
.L_x_16:
[----:B------:R-:W-:Y:S01]  /*2ba0*/  UIADD3 UR7, UR11, 0xe180, URZ ;  /* 0x0000e1800b077890 */ /* 0x000fe2000fffe03f */
[----:B------:R-:W-:Y:S01]  /*2bb0*/  WARPGROUP.ARRIVE ;  /* 0x00000000000079c5 */ /* 0x000fe20000000000 */
[----:B------:R-:W-:Y:S01]  /*2bc0*/  ULOP3.LUT UR16, UR12, 0x10000, URZ, 0xfc, !UPT ;  /* 0x000100000c107892 */ /* 0x000fe2000f8efc3f */
[----:B------:R-:W-:Y:S01]  /*2bd0*/  STL [R1+0x450], RZ ;  /* 0x000450ff01007387 */ /* 0x000fe20000100800 */
[----:B------:R-:W-:Y:S01]  /*2be0*/  USHF.R.U32.HI UR7, URZ, 0x4, UR7 ;  /* 0x000000043f077899 */ /* 0x000fe20008011607 */
[----:B------:R-:W-:Y:S01]  /*2bf0*/  CS2R R236, SRZ ;  /* 0x0000000000ec7805 */ /* 0x000fe2000001ff00 */
[----:B------:R-:W-:Y:S01]  /*2c00*/  ULEA UR16, UR5, UR16, 0x9 ;  /* 0x0000001005107291 */ /* 0x000fe2000f8e483f */
[----:B------:R-:W-:Y:S01]  /*2c10*/  STL [R1+0x44c], RZ ;  /* 0x00044cff01007387 */ /* 0x000fe20000100800 */
[----:B------:R-:W-:Y:S01]  /*2c20*/  ULOP3.LUT UR7, UR7, 0x3fff, URZ, 0xc0, !UPT ;  /* 0x00003fff07077892 */ /* 0x000fe2000f8ec03f */
[----:B------:R-:W-:Y:S01]  /*2c30*/  CS2R R234, SRZ ;  /* 0x0000000000ea7805 */ /* 0x000fe2000001ff00 */
[----:B------:R-:W-:Y:S01]  /*2c40*/  UMOV UR17, 0xc0000010 ;  /* 0xc000001000117882 */ /* 0x000fe20000000000 */
[----:B------:R-:W-:Y:S01]  /*2c50*/  UMOV UR19, 0xc0000010 ;  /* 0xc000001000137882 */ /* 0x000fe20000000000 */
[----:B------:R-:W-:Y:S01]  /*2c60*/  ULOP3.LUT UR7, UR7, 0x10000, URZ, 0xfc, !UPT ;  /* 0x0001000007077892 */ /* 0x000fe2000f8efc3f */
[----:B------:R-:W-:Y:S01]  /*2c70*/  STL [R1+0x448], RZ ;  /* 0x000448ff01007387 */ /* 0x000fe20000100800 */
[----:B------:R-:W-:-:S02]  /*2c80*/  CS2R R232, SRZ ;  /* 0x0000000000e87805 */ /* 0x000fc4000001ff00 */
[----:B------:R-:W-:Y:S01]  /*2c90*/  CS2R R230, SRZ ;  /* 0x0000000000e67805 */ /* 0x000fe2000001ff00 */
[----:B------:R-:W-:Y:S01]  /*2ca0*/  ULEA UR18, UR5, UR7, 0x9 ;  /* 0x0000000705127291 */ /* 0x000fe2000f8e483f */
[----:B------:R-:W-:Y:S01]  /*2cb0*/  STL [R1+0x444], RZ ;  /* 0x000444ff01007387 */ /* 0x000fe20000100800 */
[----:B------:R-:W-:Y:S01]  /*2cc0*/  CS2R R228, SRZ ;  /* 0x0000000000e47805 */ /* 0x000fe2000001ff00 */
[----:B------:R-:W-:Y:S01]  /*2cd0*/  ULDC UR7, c[0x0][0x50c] ;  /* 0x0001430000077ab9 */ /* 0x000fe20000000800 */
[----:B------:R-:W-:Y:S01]  /*2ce0*/  CS2R R226, SRZ ;  /* 0x0000000000e27805 */ /* 0x000fe2000001ff00 */
[----:B------:R-:W-:Y:S01]  /*2cf0*/  STL [R1+0x440], RZ ;  /* 0x000440ff01007387 */ /* 0x000fe20000100800 */
[----:B------:R-:W-:Y:S01]  /*2d00*/  UISETP.NE.AND UP0, UPT, UR7, 0x1, UPT ;  /* 0x000000010700788c */ /* 0x000fe2000bf05270 */
[----:B------:R-:W-:Y:S02]  /*2d10*/  CS2R R224, SRZ ;  /* 0x0000000000e07805 */ /* 0x000fe4000001ff00 */
[----:B------:R-:W-:Y:S01]  /*2d20*/  CS2R R222, SRZ ;  /* 0x0000000000de7805 */ /* 0x000fe2000001ff00 */
[----:B------:R-:W-:Y:S01]  /*2d30*/  QGMMA.64x256x32.F32.E4M3.E4M3 R4, gdesc[UR16], RZ, !UPT, gsb0 ;  /* 0x03e00000100479f3 */ /* 0x000fe2000c0008ff */
[----:B------:R-:W-:Y:S01]  /*2d40*/  STL [R1+0x43c], RZ ;  /* 0x00043cff01007387 */ /* 0x000fe20000100800 */
[----:B------:R-:W-:Y:S01]  /*2d50*/  UIADD3 UR16, UR16, 0x100, URZ ;  /* 0x0000010010107890 */ /* 0x000fe2000fffe03f */
[----:B------:R-:W-:Y:S01]  /*2d60*/  CS2R R220, SRZ ;  /* 0x0000000000dc7805 */ /* 0x000fe2000001ff00 */
[----:B------:R-:W-:Y:S01]  /*2d70*/  UMOV UR17, 0xc0000010 ;  /* 0xc000001000117882 */ /* 0x000fe20000000000 */
[----:B------:R-:W-:Y:S01]  /*2d80*/  STL [R1+0x438], RZ ;  /* 0x000438ff01007387 */ /* 0x000fe20000100800 */
[----:B------:R-:W-:Y:S01]  /*2d90*/  USEL UR7, URZ, 0x1, UP0 ;  /* 0x000000013f077887 */ /* 0x000fe20008000000 */
[----:B------:R-:W-:-:S02]  /*2da0*/  CS2R R218, SRZ ;  /* 0x0000000000da7805 */ /* 0x000fc4000001ff00 */
[----:B------:R-:W-:Y:S01]  /*2db0*/  CS2R R216, SRZ ;  /* 0x0000000000d87805 */ /* 0x000fe2000001ff00 */
[----:B------:R-:W-:Y:S01]  /*2dc0*/  STL [R1+0x434], RZ ;  /* 0x000434ff01007387 */ /* 0x000fe20000100800 */
[----:B------:R-:W-:Y:S02]  /*2dd0*/  CS2R R214, SRZ ;  /* 0x0000000000d67805 */ /* 0x000fe4000001ff00 */
[----:B------:R-:W-:Y:S02]  /*2de0*/  CS2R R212, SRZ ;  /* 0x0000000000d47805 */ /* 0x000fe4000001ff00 */
[----:B------:R-:W-:Y:S01]  /*2df0*/  ISETP.NE.AND P0, PT, RZ, UR7, PT ;  /* 0x00000007ff007c0c */ /* 0x000fe2000bf05270 */
        /* <DEDUP_REMOVED lines=93> */
[----:B------:R-:W-:-:S02]  /*33d0*/  WARPGROUP.DEPBAR.LE gsb0, 0x0 ;  /* 0x00008000000079c5 */ /* 0x000fc40000010000 */
[----:B-1----:R-:W-:Y:S01]  /*33e0*/  IMAD.MOV.U32 R3, RZ, RZ, R129 ;  /* 0x000000ffff037224 */ /* 0x002fe200078e0081 */
[----:B------:R-:W-:Y:S01]  /*33f0*/  STL [R1+0x334], RZ ;  /* 0x000334ff01007387 */ /* 0x000fe20000100800 */
[----:B------:R-:W-:Y:S02]  /*3400*/  IMAD.MOV.U32 R2, RZ, RZ, R130 ;  /* 0x000000ffff027224 */ /* 0x000fe400078e0082 */
[----:B0-----:R-:W-:Y:S01]  /*3410*/  IMAD.MOV.U32 R0, RZ, RZ, R131 ;  /* 0x000000ffff007224 */ /* 0x001fe200078e0083 */
        /* <DEDUP_REMOVED lines=23> */
[----:B------:R0:W-:Y:S04]  /*3590*/  STL.64 [R1], R4 ;  /* 0x0000000401007387 */ /* 0x0001e80000100a00 */
[----:B------:R1:W-:Y:S04]  /*35a0*/  STL.64 [R1+0x8], R6 ;  /* 0x0000080601007387 */ /* 0x0003e80000100a00 */
[----:B------:R4:W-:Y:S04]  /*35b0*/  STL.64 [R1+0x10], R8 ;  /* 0x0000100801007387 */ /* 0x0009e80000100a00 */
[----:B------:R5:W-:Y:S01]  /*35c0*/  STL.64 [R1+0x18], R10 ;  /* 0x0000180a01007387 */ /* 0x000be20000100a00 */
[----:B0-----:R-:W-:-:S03]  /*35d0*/  CS2R R4, SRZ ;  /* 0x0000000000047805 */ /* 0x001fc6000001ff00 */
[----:B------:R0:W-:Y:S01]  /*35e0*/  STL.64 [R1+0x20], R12 ;  /* 0x0000200c01007387 */ /* 0x0001e20000100a00 */
[----:B-1----:R-:W-:-:S03]  /*35f0*/  CS2R R6, SRZ ;  /* 0x0000000000067805 */ /* 0x002fc6000001ff00 */
[----:B------:R1:W-:Y:S01]  /*3600*/  STL.64 [R1+0x28], R14 ;  /* 0x0000280e01007387 */ /* 0x0003e20000100a00 */
[----:B----4-:R-:W-:-:S03]  /*3610*/  CS2R R8, SRZ ;  /* 0x0000000000087805 */ /* 0x010fc6000001ff00 */
[----:B------:R4:W-:Y:S01]  /*3620*/  STL.64 [R1+0x30], R16 ;  /* 0x0000301001007387 */ /* 0x0009e20000100a00 */
[----:B-----5:R-:W-:-:S03]  /*3630*/  CS2R R10, SRZ ;  /* 0x00000000000a7805 */ /* 0x020fc6000001ff00 */
[----:B------:R5:W-:Y:S01]  /*3640*/  STL.64 [R1+0x38], R18 ;  /* 0x0000381201007387 */ /* 0x000be20000100a00 */
[----:B0-----:R-:W-:-:S03]  /*3650*/  CS2R R12, SRZ ;  /* 0x00000000000c7805 */ /* 0x001fc6000001ff00 */
[----:B------:R0:W-:Y:S01]  /*3660*/  STL.64 [R1+0x40], R20 ;  /* 0x0000401401007387 */ /* 0x0001e20000100a00 */
[----:B-1----:R-:W-:-:S03]  /*3670*/  CS2R R14, SRZ ;  /* 0x00000000000e7805 */ /* 0x002fc6000001ff00 */
[----:B------:R1:W-:Y:S01]  /*3680*/  STL.64 [R1+0x48], R22 ;  /* 0x0000481601007387 */ /* 0x0003e20000100a00 */
[----:B----4-:R-:W-:-:S03]  /*3690*/  CS2R R16, SRZ ;  /* 0x0000000000107805 */ /* 0x010fc6000001ff00 */
[----:B------:R-:W-:Y:S01]  /*36a0*/  STL.64 [R1+0x50], R24 ;  /* 0x0000501801007387 */ /* 0x000fe20000100a00 */
[----:B-----5:R-:W-:-:S03]  /*36b0*/  CS2R R18, SRZ ;  /* 0x0000000000127805 */ /* 0x020fc6000001ff00 */
[----:B------:R-:W-:Y:S01]  /*36c0*/  STL.64 [R1+0x58], R26 ;  /* 0x0000581a01007387 */ /* 0x000fe20000100a00 */
[----:B0-----:R-:W-:-:S03]  /*36d0*/  CS2R R20, SRZ ;  /* 0x0000000000147805 */ /* 0x001fc6000001ff00 */
[----:B------:R-:W-:Y:S01]  /*36e0*/  STL.64 [R1+0x60], R28 ;  /* 0x0000601c01007387 */ /* 0x000fe20000100a00 */
[----:B-1----:R-:W-:-:S03]  /*36f0*/  CS2R R22, SRZ ;  /* 0x0000000000167805 */ /* 0x002fc6000001ff00 */
[----:B------:R-:W-:Y:S04]  /*3700*/  STL.64 [R1+0x68], R30 ;  /* 0x0000681e01007387 */ /* 0x000fe80000100a00 */
        /* <DEDUP_REMOVED lines=49> */
[----:B------:R0:W-:Y:S04]  /*3a20*/  STL.64 [R1+0x1f8], R130 ;  /* 0x0001f88201007387 */ /* 0x0001e80000100a00 */
[----:B------:R1:W-:Y:S04]  /*3a30*/  STL [R1+0x2d4], RZ ;  /* 0x0002d4ff01007387 */ /* 0x0003e80000100800 */
[----:B------:R1:W-:Y:S01]  /*3a40*/  STL [R1+0x2d0], RZ ;  /* 0x0002d0ff01007387 */ /* 0x0003e20000100800 */
[----:B0-----:R-:W-:-:S03]  /*3a50*/  WARPGROUP.ARRIVE ;  /* 0x00000000000079c5 */ /* 0x001fc60000000000 */
[----:B------:R1:W-:Y:S04]  /*3a60*/  STL [R1+0x2cc], RZ ;  /* 0x0002ccff01007387 */ /* 0x0003e80000100800 */
[----:B------:R1:W-:Y:S01]  /*3a70*/  STL [R1+0x2c8], RZ ;  /* 0x0002c8ff01007387 */ /* 0x0003e20000100800 */
[----:B------:R-:W-:Y:S03]  /*3a80*/  QGMMA.64x256x32.F32.E4M3.E4M3 R24, gdesc[UR16], RZ, !UPT, gsb0 ;  /* 0x03e00000101879f3 */ /* 0x000fe6000c0008ff */
        /* <DEDUP_REMOVED lines=50> */
[----:B------:R-:W-:-:S02]  /*3db0*/  WARPGROUP.DEPBAR.LE gsb0, 0x0 ;  /* 0x00008000000079c5 */ /* 0x000fc40000010000 */
[----:B------:R-:W-:Y:S05]  /*3dc0*/  @!P0 BRA `(.L_x_18) ;  /* 0x0000002000f88947 */ /* 0x000fea0003800000 */
[----:B------:R-:W4:Y:S04]  /*3dd0*/  LDL R4, [R1] ;  /* 0x0000000001047983 */ /* 0x000f280000100800 */
[----:B------:R-:W5:Y:S04]  /*3de0*/  LDL R5, [R1+0x4] ;  /* 0x0000040001057983 */ /* 0x000f680000100800 */
[----:B------:R-:W2:Y:S04]  /*3df0*/  LDL R6, [R1+0x8] ;  /* 0x0000080001067983 */ /* 0x000ea80000100800 */
[----:B------:R-:W3:Y:S04]  /*3e00*/  LDL R7, [R1+0xc] ;  /* 0x00000c0001077983 */ /* 0x000ee80000100800 */
        /* <DEDUP_REMOVED lines=100> */
[----:B------:R0:W-:Y:S04]  /*4450*/  STL [R1+0x4c0], R131 ;  /* 0x0004c08301007387 */ /* 0x0001e80000100800 */
[----:B0-----:R-:W3:Y:S04]  /*4460*/  LDL R131, [R1+0x1a0] ;  /* 0x0001a00001837983 */ /* 0x001ee80000100800 */
        /* <DEDUP_REMOVED lines=39> */
[----:B0-----:R-:W3:Y:S01]  /*46e0*/  LDL R151, [R1+0x1f0] ;  /* 0x0001f00001977983 */ /* 0x001ee20000100800 */
[----:B------:R-:W-:-:S01]  /*46f0*/  FADD R3, RZ, R3 ;  /* 0x00000003ff037221 */ /* 0x000fc20000000000 */
[----:B------:R-:W-:Y:S01]  /*4700*/  FADD R2, RZ, R2 ;  /* 0x00000002ff027221 */ /* 0x000fe20000000000 */
[----:B----4-:R-:W-:-:S01]  /*4710*/  FADD R4, RZ, R4 ;  /* 0x00000004ff047221 */ /* 0x010fc20000000000 */
[----:B-----5:R-:W-:Y:S01]  /*4720*/  FADD R5, RZ, R5 ;  /* 0x00000005ff057221 */ /* 0x020fe20000000000 */
[----:B--2---:R-:W-:-:S01]  /*4730*/  FADD R6, RZ, R6 ;  /* 0x00000006ff067221 */ /* 0x004fc20000000000 */
[----:B---3--:R-:W-:Y:S01]  /*4740*/  FADD R7, RZ, R7 ;  /* 0x00000007ff077221 */ /* 0x008fe20000000000 */
[----:B------:R-:W-:-:S01]  /*4750*/  FADD R8, RZ, R8 ;  /* 0x00000008ff087221 */ /* 0x000fc20000000000 */
[----:B------:R-:W-:Y:S01]  /*4760*/  FADD R9, RZ, R9 ;  /* 0x00000009ff097221 */ /* 0x000fe20000000000 */
        /* <DEDUP_REMOVED lines=13> */
[----:B------:R-:W2:Y:S01]  /*4840*/  LDL.LU R131, [R1+0x4c0] ;  /* 0x0004c00001837983 */ /* 0x000ea20000300800 */
        /* <DEDUP_REMOVED lines=13> */
[----:B------:R-:W3:Y:S01]  /*4920*/  LDL.LU R132, [R1+0x4bc] ;  /* 0x0004bc0001847983 */ /* 0x000ee20000300800 */
        /* <DEDUP_REMOVED lines=16> */
[----:B------:R0:W-:Y:S01]  /*4a30*/  STL [R1+0x200], R133 ;  /* 0x0002008501007387 */ /* 0x0001e20000100800 */
        /* <DEDUP_REMOVED lines=9> */
[----:B0-----:R-:W4:Y:S01]  /*4ad0*/  LDL.LU R133, [R1+0x4b8] ;  /* 0x0004b80001857983 */ /* 0x001f220000300800 */
[----:B------:R-:W-:-:S01]  /*4ae0*/  FADD R185, RZ, R185 ;  /* 0x000000b9ffb97221 */ /* 0x000fc20000000000 */
[----:B------:R-:W-:Y:S01]  /*4af0*/  FADD R186, RZ, R186 ;  /* 0x000000baffba7221 */ /* 0x000fe20000000000 */
[----:B------:R-:W-:-:S01]  /*4b00*/  FADD R187, RZ, R187 ;  /* 0x000000bbffbb7221 */ /* 0x000fc20000000000 */
        /* <DEDUP_REMOVED lines=10> */
[----:B0-----:R-:W5:Y:S01]  /*4bb0*/  LDL.LU R134, [R1+0x4b4] ;  /* 0x0004b40001867983 */ /* 0x001f620000300800 */
        /* <DEDUP_REMOVED lines=51> */
[----:B0-----:R-:W5:Y:S04]  /*4ef0*/  LDL.LU R138, [R1+0x4a4] ;  /* 0x0004a400018a7983 */ /* 0x001f680000300800 */
[----:B------:R0:W-:Y:S01]  /*4f00*/  STL [R1+0x218], R139 ;  /* 0x0002188b01007387 */ /* 0x0001e20000100800 */
[----:B------:R-:W-:-:S03]  /*4f10*/  FADD R140, RZ, R140 ;  /* 0x0000008cff8c7221 */ /* 0x000fc60000000000 */
        /* <DEDUP_REMOVED lines=34> */
[----:B------:R0:W-:Y:S04]  /*5140*/  STL [R1+0x248], R151 ;  /* 0x0002489701007387 */ /* 0x0001e80000100800 */
[----:B0-----:R-:W5:Y:S04]  /*5150*/  LDL.LU R151, [R1+0x470] ;  /* 0x0004700001977983 */ /* 0x001f680000300800 */
[----:B------:R0:W-:Y:S04]  /*5160*/  STL [R1+0x24c], R3 ;  /* 0x00024c0301007387 */ /* 0x0001e80000100800 */
[----:B------:R1:W-:Y:S01]  /*5170*/  STL [R1+0x250], R2 ;  /* 0x0002500201007387 */ /* 0x0003e20000100800 */
[----:B0-----:R-:W-:-:S01]  /*5180*/  FADD R3, RZ, R0 ;  /* 0x00000000ff037221 */ /* 0x001fc20000000000 */
[----:B------:R-:W-:Y:S01]  /*5190*/  FADD R0, RZ, R25 ;  /* 0x00000019ff007221 */ /* 0x000fe20000000000 */
[----:B-1----:R-:W-:-:S03]  /*51a0*/  FADD R2, RZ, R24 ;  /* 0x00000018ff027221 */ /* 0x002fc60000000000 */
[----:B------:R0:W-:Y:S04]  /*51b0*/  STL [R1+0x254], R3 ;  /* 0x0002540301007387 */ /* 0x0001e80000100800 */
[----:B------:R1:W-:Y:S04]  /*51c0*/  STL [R1+0x258], R2 ;  /* 0x0002580201007387 */ /* 0x0003e80000100800 */
[----:B------:R2:W-:Y:S01]  /*51d0*/  STL [R1+0x25c], R0 ;  /* 0x00025c0001007387 */ /* 0x0005e20000100800 */
[----:B0-----:R-:W-:-:S01]  /*51e0*/  FADD R3, RZ, R26 ;  /* 0x0000001aff037221 */ /* 0x001fc20000000000 */
[----:B-1----:R-:W-:-:S04]  /*51f0*/  FADD R2, RZ, R27 ;  /* 0x0000001bff027221 */ /* 0x002fc80000000000 */
[----:B------:R0:W-:Y:S01]  /*5200*/  STL [R1+0x260], R3 ;  /* 0x0002600301007387 */ /* 0x0001e20000100800 */
[----:B--2---:R-:W-:-:S03]  /*5210*/  FADD R0, RZ, R28 ;  /* 0x0000001cff007221 */ /* 0x004fc60000000000 */
        /* <DEDUP_REMOVED lines=207> */
[----:B---3--:R-:W-:-:S04]  /*5f10*/  FADD R2, RZ, R132 ;  /* 0x00000084ff027221 */ /* 0x008fc80000000000 */
[----:B------:R5:W-:Y:S01]  /*5f20*/  STL [R1+0x404], R3 ;  /* 0x0004040301007387 */ /* 0x000be20000100800 */
[----:B----4-:R-:W-:-:S03]  /*5f30*/  FADD R0, RZ, R133 ;  /* 0x00000085ff007221 */ /* 0x010fc60000000000 */
[----:B------:R0:W-:Y:S04]  /*5f40*/  STL [R1+0x408], R2 ;  /* 0x0004080201007387 */ /* 0x0001e80000100800 */
[----:B------:R1:W-:Y:S01]  /*5f50*/  STL [R1+0x40c], R0 ;  /* 0x00040c0001007387 */ /* 0x0003e20000100800 */
[----:B-----5:R-:W-:-:S01]  /*5f60*/  FADD R3, RZ, R134 ;  /* 0x00000086ff037221 */ /* 0x020fc20000000000 */
[----:B0-----:R-:W-:-:S04]  /*5f70*/  FADD R2, RZ, R135 ;  /* 0x00000087ff027221 */ /* 0x001fc80000000000 */
[----:B------:R0:W-:Y:S01]  /*5f80*/  STL [R1+0x410], R3 ;  /* 0x0004100301007387 */ /* 0x0001e20000100800 */
[----:B-1----:R-:W-:-:S03]  /*5f90*/  FADD R0, RZ, R136 ;  /* 0x00000088ff007221 */ /* 0x002fc60000000000 */
        /* <DEDUP_REMOVED lines=32> */
[----:B------:R-:W-:-:S05]  /*61a0*/  UMOV UR6, URZ ;  /* 0x0000003f00067c82 */ /* 0x000fca0008000000 */
.L_x_18:
[----:B------:R-:W-:-:S04]  /*61b0*/  UIADD3 UR14, UR5, 0x1, URZ ;  /* 0x00000001050e7890 */ /* 0x000fc8000fffe03f */
[----:B------:R-:W-:-:S04]  /*61c0*/  UISETP.NE.AND UP0, UPT, UR14, 0x7, UPT ;  /* 0x000000070e00788c */ /* 0x000fc8000bf05270 */
[----:B------:R-:W-:Y:S02]  /*61d0*/  USEL UR8, URZ, 0x1, UP0 ;  /* 0x000000013f087887 */ /* 0x000fe40008000000 */
[----:B------:R-:W-:Y:S02]  /*61e0*/  USEL UR14, UR14, URZ, UP0 ;  /* 0x0000003f0e0e7287 */ /* 0x000fe40008000000 */
[----:B------:R-:W-:-:S06]  /*61f0*/  ULOP3.LUT UR8, UR4, UR8, URZ, 0x3c, !UPT ;  /* 0x0000000804087292 */ /* 0x000fcc000f8e3c3f */
[----:B0-----:R-:W-:Y:S01]  /*6200*/  IMAD.U32 R0, RZ, RZ, UR8 ;  /* 0x00000008ff007e24 */ /* 0x001fe2000f8e00ff */
[----:B------:R-:W-:-:S06]  /*6210*/  UMOV UR8, 0x1 ;  /* 0x0000000100087882 */ /* 0x000fcc0000000000 */
.L_x_13:
[----:B------:R-:W-:-:S04]  /*6220*/  UISETP.LT.AND UP0, UPT, UR9, 0x1, UPT ;  /* 0x000000010900788c */ /* 0x000fc8000bf01270 */
[----:B------:R-:W-:-:S04]  /*6230*/  USEL UR15, UR9, 0x1, UP0 ;  /* 0x00000001090f7887 */ /* 0x000fc80008000000 */
[----:B------:R-:W-:-:S04]  /*6240*/  UIADD3 UR15, UR9, -UR15, URZ ;  /* 0x8000000f090f7290 */ /* 0x000fc8000fffe03f */
[----:B------:R-:W-:-:S06]  /*6250*/  UISETP.GE.AND UP0, UPT, UR15, 0x1, UPT ;  /* 0x000000010f00788c */ /* 0x000fcc000bf06270 */
[----:B------:R-:W-:-:S13]  /*6260*/  PLOP3.LUT P0, PT, PT, PT, UP0, 0x80, 0x0 ;  /* 0x000000000000781c */ /* 0x000fda0003f0f008 */
[----:B------:R-:W-:Y:S05]  /*6270*/  @!P0 BRA `(.L_x_19) ;  /* 0x0000004c00948947 */ /* 0x000fea0003800000 */
[----:B------:R-:W-:Y:S01]  /*6280*/  IMAD.U32 R2, RZ, RZ, UR15 ;  /* 0x0000000fff027e24 */ /* 0x000fe2000f8e00ff */
[----:B------:R-:W-:Y:S01]  /*6290*/  UMOV UR25, UR5 ;  /* 0x0000000500197c82 */ /* 0x000fe20008000000 */
[----:B------:R-:W-:-:S05]  /*62a0*/  ULDC UR26, c[0x0][0x50c] ;  /* 0x00014300001a7ab9 */ /* 0x000fca0000000800 */
.L_x_27:
[----:B------:R-:W-:-:S06]  /*62b0*/  UISETP.NE.AND UP0, UPT, UR24, 0x3, UPT ;  /* 0x000000031800788c */ /* 0x000fcc000bf05270 */
[----:B------:R-:W-:-:S13]  /*62c0*/  PLOP3.LUT P1, PT, PT, PT, UP0, 0x80, 0x0 ;  /* 0x000000000000781c */ /* 0x000fda0003f2f008 */
[----:B0-----:R-:W-:Y:S05]  /*62d0*/  @!P1 BRA `(.L_x_20) ;  /* 0x0000000000049947 */ /* 0x001fea0003800000 */
[----:B------:R-:W-:Y:S01]  /*62e0*/  BPT.TRAP 0x1 ;  /* 0x000000040000795c */ /* 0x000fe20000300000 */
.L_x_20:
[----:B------:R-:W0:Y:S01]  /*62f0*/  S2UR UR15, SR_CgaCtaId ;  /* 0x00000000000f79c3 */ /* 0x000e220000008800 */
[----:B------:R-:W-:Y:S01]  /*6300*/  UMOV UR11, 0x400 ;  /* 0x00000400000b7882 */ /* 0x000fe20000000000 */
[----:B------:R-:W-:Y:S01]  /*6310*/  SHF.L.U32 R3, R0, 0x1f, RZ ;  /* 0x0000001f00037819 */ /* 0x000fe200000006ff */
[----:B0-----:R-:W-:-:S04]  /*6320*/  ULEA UR11, UR15, UR11, 0x18 ;  /* 0x0000000b0f0b7291 */ /* 0x001fc8000f8ec03f */
[----:B------:R-:W-:-:S09]  /*6330*/  ULEA UR15, UR14, UR11, 0x3 ;  /* 0x0000000b0e0f7291 */ /* 0x000fd2000f8e183f */
[----:B------:R0:W4:Y:S01]  /*6340*/  SYNCS.PHASECHK.TRANS64.TRYWAIT P0, [UR15], R3 ;  /* 0x00000003ff0075a7 */ /* 0x000122000800014f */
[----:B------:R-:W-:Y:S05]  /*6350*/  @!P1 BRA `(.L_x_21) ;  /* 0x0000000000049947 */ /* 0x000fea0003800000 */
[----:B------:R-:W-:Y:S01]  /*6360*/  BPT.TRAP 0x1 ;  /* 0x000000040000795c */ /* 0x000fe20000300000 */
.L_x_21:
[----:B----4-:R-:W-:Y:S05]  /*6370*/  @P0 BRA `(.L_x_22) ;  /* 0x0000000000080947 */ /* 0x010fea0003800000 */
[----:B------:R-:W4:Y:S02]  /*6380*/  SYNCS.PHASECHK.TRANS64.TRYWAIT P0, [UR15], R3 ;  /* 0x00000003ff0075a7 */ /* 0x000f24000800014f */
[----:B----4-:R-:W-:Y:S05]  /*6390*/  @!P0 BRA `(.L_x_23) ;  /* 0x000001d000608947 */ /* 0x010fea0003800000 */
.L_x_22:
        /* <DEDUP_REMOVED lines=64> */
[----:B----4-:R-:W4:Y:S04]  /*67a0*/  LDL.LU.64 R108, [R1] ;  /* 0x00000000016c7983 */ /* 0x010f280000300a00 */
[----:B------:R-:W4:Y:S04]  /*67b0*/  LDL.LU.64 R110, [R1+0x8] ;  /* 0x00000800016e7983 */ /* 0x000f280000300a00 */
        /* <DEDUP_REMOVED lines=61> */
[----:B------:R-:W4:Y:S01]  /*6b90*/  LDL.LU.64 R234, [R1+0x1f8] ;  /* 0x0001f80001ea7983 */ /* 0x000f220000300a00 */
[----:B------:R-:W-:-:S02]  /*6ba0*/  UIADD3 UR15, UR11, 0xe180, URZ ;  /* 0x0000e1800b0f7890 */ /* 0x000fc4000fffe03f */
[----:B------:R-:W-:Y:S02]  /*6bb0*/  UISETP.NE.AND UP0, UPT, UR7, URZ, UPT ;  /* 0x0000003f0700728c */ /* 0x000fe4000bf05270 */
[----:B------:R-:W-:Y:S02]  /*6bc0*/  USHF.R.U32.HI UR15, URZ, 0x4, UR15 ;  /* 0x000000043f0f7899 */ /* 0x000fe4000801160f */
[----:B------:R-:W-:Y:S02]  /*6bd0*/  USEL UR8, UR8, URZ, !UP0 ;  /* 0x0000003f08087287 */ /* 0x000fe4000c000000 */
[----:B------:R-:W-:Y:S02]  /*6be0*/  ULOP3.LUT UR15, UR15, 0x3fff, URZ, 0xc0, !UPT ;  /* 0x00003fff0f0f7892 */ /* 0x000fe4000f8ec03f */
[----:B------:R-:W-:Y:S02]  /*6bf0*/  ULOP3.LUT UR16, UR12, 0x10000, URZ, 0xfc, !UPT ;  /* 0x000100000c107892 */ /* 0x000fe4000f8efc3f */
[----:B------:R-:W-:-:S02]  /*6c00*/  ULOP3.LUT UR15, UR15, 0x10000, URZ, 0xfc, !UPT ;  /* 0x000100000f0f7892 */ /* 0x000fc4000f8efc3f */
[----:B------:R-:W-:Y:S02]  /*6c10*/  UISETP.NE.U32.AND UP0, UPT, UR8, URZ, UPT ;  /* 0x0000003f0800728c */ /* 0x000fe4000bf05070 */
[----:B------:R-:W-:Y:S02]  /*6c20*/  ULEA UR16, UR14, UR16, 0x9 ;  /* 0x000000100e107291 */ /* 0x000fe4000f8e483f */
[----:B------:R-:W-:Y:S01]  /*6c30*/  ULEA UR18, UR14, UR15, 0x9 ;  /* 0x0000000f0e127291 */ /* 0x000fe2000f8e483f */
[----:B------:R-:W-:Y:S01]  /*6c40*/  UMOV UR17, 0xc0000010 ;  /* 0xc000001000117882 */ /* 0x000fe20000000000 */
[----:B------:R-:W-:Y:S01]  /*6c50*/  UMOV UR19, 0xc0000010 ;  /* 0xc000001000137882 */ /* 0x000fe20000000000 */
[----:B----4-:R-:W-:-:S06]  /*6c60*/  WARPGROUP.ARRIVE ;  /* 0x00000000000079c5 */ /* 0x010fcc0000000000 */
[----:B------:R-:W-:Y:S03]  /*6c70*/  QGMMA.64x256x32.F32.E4M3.E4M3 R108, gdesc[UR16], R108, UP0, gsb0 ;  /* 0x03e00000106c79f3 */ /* 0x000fe6000b80086c */
[----:B------:R-:W-:Y:S02]  /*6c80*/  WARPGROUP.DEPBAR.LE gsb0, 0x0 ;  /* 0x00008000000079c5 */ /* 0x000fe40000010000 */
[----:B------:R-:W-:Y:S01]  /*6c90*/  STL.64 [R1], R108 ;  /* 0x0000006c01007387 */ /* 0x000fe20000100a00 */
[----:B0-----:R-:W-:-:S03]  /*6ca0*/  IMAD.MOV.U32 R3, RZ, RZ, R108 ;  /* 0x000000ffff037224 */ /* 0x001fc600078e006c */
        /* <DEDUP_REMOVED lines=63> */
[----:B0-----:R0:W5:Y:S04]  /*70a0*/  LDL.LU.64 R234, [R1+0x668] ;  /* 0x0006680001ea7983 */ /* 0x0011680000300a00 */
[----:B------:R0:W5:Y:S04]  /*70b0*/  LDL.LU.64 R232, [R1+0x660] ;  /* 0x0006600001e87983 */ /* 0x0001680000300a00 */
        /* <DEDUP_REMOVED lines=62> */
[----:B------:R-:W-:Y:S01]  /*74a0*/  UIADD3 UR16, UR16, 0x100, URZ ;  /* 0x0000010010107890 */ /* 0x000fe2000fffe03f */
[----:B------:R-:W-:Y:S01]  /*74b0*/  UMOV UR17, 0xc0000010 ;  /* 0xc000001000117882 */ /* 0x000fe20000000000 */
[----:B------:R-:W-:Y:S01]  /*74c0*/  UIADD3 UR6, UR6, 0x1, URZ ;  /* 0x0000000106067890 */ /* 0x000fe2000fffe03f */
[----:B----4-:R-:W-:-:S06]  /*74d0*/  WARPGROUP.ARRIVE ;  /* 0x00000000000079c5 */ /* 0x010fcc0000000000 */
[----:B------:R-:W-:Y:S01]  /*74e0*/  QGMMA.64x256x32.F32.E4M3.E4M3 R24, gdesc[UR16], R24, UP0, gsb0 ;  /* 0x03e00000101879f3 */ /* 0x000fe2000b800818 */
[----:B------:R-:W-:-:S04]  /*74f0*/  UISETP.NE.AND UP0, UPT, UR6, UR26, UPT ;  /* 0x0000001a0600728c */ /* 0x000fc8000bf05270 */
[----:B------:R-:W-:-:S06]  /*7500*/  USEL UR7, URZ, 0x1, UP0 ;  /* 0x000000013f077887 */ /* 0x000fcc0008000000 */
[----:B------:R-:W-:Y:S01]  /*7510*/  ISETP.NE.AND P0, PT, RZ, UR7, PT ;  /* 0x00000007ff007c0c */ /* 0x000fe2000bf05270 */
[----:B------:R-:W-:-:S12]  /*7520*/  WARPGROUP.DEPBAR.LE gsb0, 0x0 ;  /* 0x00008000000079c5 */ /* 0x000fd80000010000 */
[----:B0-----:R-:W-:Y:S05]  /*7530*/  @!P0 BRA `(.L_x_24) ;  /* 0x00000038008c8947 */ /* 0x001fea0003800000 */
[----:B------:R0:W-:Y:S04]  /*7540*/  STL [R1+0x658], R31 ;  /* 0x0006581f01007387 */ /* 0x0001e80000100800 */
[----:B------:R4:W-:Y:S01]  /*7550*/  STL [R1+0x654], R32 ;  /* 0x0006542001007387 */ /* 0x0009e20000100800 */
[----:B0-----:R-:W-:-:S03]  /*7560*/  IMAD.MOV.U32 R31, RZ, RZ, R3 ;  /* 0x000000ffff1f7224 */ /* 0x001fc600078e0003 */
[----:B----4-:R-:W4:Y:S04]  /*7570*/  LDL R32, [R1+0x4] ;  /* 0x0000040001207983 */ /* 0x010f280000100800 */
[----:B------:R0:W-:Y:S04]  /*7580*/  STL [R1+0x650], R33 ;  /* 0x0006502101007387 */ /* 0x0001e80000100800 */
[----:B0-----:R-:W2:Y:S04]  /*7590*/  LDL R33, [R1+0x8] ;  /* 0x0000080001217983 */ /* 0x001ea80000100800 */
        /* <DEDUP_REMOVED lines=177> */
[----:B0-----:R-:W3:Y:S04]  /*80b0*/  LDL.LU R122, [R1+0x200] ;  /* 0x00020000017a7983 */ /* 0x001ee80000300800 */
        /* <DEDUP_REMOVED lines=14> */
[----:B------:R-:W3:Y:S04]  /*81a0*/  LDL.LU R3, [R1+0x234] ;  /* 0x0002340001037983 */ /* 0x000ee80000300800 */
        /* <DEDUP_REMOVED lines=46> */
[----:B-----5:R0:W-:Y:S04]  /*8490*/  STL [R1+0x470], R0 ;  /* 0x0004700001007387 */ /* 0x0201e80000100800 */
[----:B0-----:R-:W3:Y:S01]  /*84a0*/  LDL R0, [R1+0x168] ;  /* 0x0001680001007983 */ /* 0x001ee20000100800 */
[----:B------:R-:W-:-:S01]  /*84b0*/  FADD R4, R31, R4 ;  /* 0x000000041f047221 */ /* 0x000fc20000000000 */
[----:B----4-:R-:W-:Y:S01]  /*84c0*/  FADD R5, R32, R5 ;  /* 0x0000000520057221 */ /* 0x010fe20000000000 */
[----:B--2---:R-:W-:-:S01]  /*84d0*/  FADD R6, R33, R6 ;  /* 0x0000000621067221 */ /* 0x004fc20000000000 */
[----:B------:R-:W2:Y:S01]  /*84e0*/  LDL.LU R31, [R1+0x658] ;  /* 0x00065800011f7983 */ /* 0x000ea20000300800 */
[----:B---3--:R-:W-:-:S01]  /*84f0*/  FADD R7, R34, R7 ;  /* 0x0000000722077221 */ /* 0x008fc20000000000 */
[----:B------:R-:W-:-:S02]  /*8500*/  FADD R8, R35, R8 ;  /* 0x0000000823087221 */ /* 0x000fc40000000000 */
[----:B------:R-:W3:Y:S01]  /*8510*/  LDL.LU R32, [R1+0x654] ;  /* 0x0006540001207983 */ /* 0x000ee20000300800 */
[----:B------:R-:W-:-:S03]  /*8520*/  FADD R9, R36, R9 ;  /* 0x0000000924097221 */ /* 0x000fc60000000000 */
[----:B------:R-:W4:Y:S01]  /*8530*/  LDL.LU R33, [R1+0x650] ;  /* 0x0006500001217983 */ /* 0x000f220000300800 */
        /* <DEDUP_REMOVED lines=160> */
[----:B------:R-:W-:-:S01]  /*8f40*/  FADD R218, R117, R218 ;  /* 0x000000da75da7221 */ /* 0x000fc20000000000 */
[----:B------:R-:W-:Y:S02]  /*8f50*/  FADD R122, R124, R122 ;  /* 0x0000007a7c7a7221 */ /* 0x000fe40000000000 */
[----:B------:R-:W4:Y:S01]  /*8f60*/  LDL.LU R114, [R1+0x50c] ;  /* 0x00050c0001727983 */ /* 0x000f220000300800 */
[----:B------:R-:W-:-:S03]  /*8f70*/  FADD R219, R118, R219 ;  /* 0x000000db76db7221 */ /* 0x000fc60000000000 */
[----:B------:R-:W4:Y:S01]  /*8f80*/  LDL.LU R115, [R1+0x508] ;  /* 0x0005080001737983 */ /* 0x000f220000300800 */
[----:B------:R-:W-:-:S03]  /*8f90*/  FADD R220, R119, R220 ;  /* 0x000000dc77dc7221 */ /* 0x000fc60000000000 */
[----:B------:R-:W4:Y:S01]  /*8fa0*/  LDL.LU R116, [R1+0x504] ;  /* 0x0005040001747983 */ /* 0x000f220000300800 */
[----:B------:R-:W-:-:S03]  /*8fb0*/  FADD R221, R120, R221 ;  /* 0x000000dd78dd7221 */ /* 0x000fc60000000000 */
[----:B------:R-:W4:Y:S04]  /*8fc0*/  LDL.LU R117, [R1+0x500] ;  /* 0x0005000001757983 */ /* 0x000f280000300800 */
[----:B------:R-:W4:Y:S04]  /*8fd0*/  LDL.LU R118, [R1+0x4fc] ;  /* 0x0004fc0001767983 */ /* 0x000f280000300800 */
[----:B------:R-:W4:Y:S04]  /*8fe0*/  LDL.LU R119, [R1+0x4f8] ;  /* 0x0004f80001777983 */ /* 0x000f280000300800 */
[----:B------:R-:W4:Y:S01]  /*8ff0*/  LDL.LU R120, [R1+0x4f4] ;  /* 0x0004f40001787983 */ /* 0x000f220000300800 */
[----:B------:R-:W-:-:S01]  /*9000*/  FADD R237, R126, R237 ;  /* 0x000000ed7eed7221 */ /* 0x000fc20000000000 */
[----:B------:R-:W-:Y:S01]  /*9010*/  FADD R236, R128, R236 ;  /* 0x000000ec80ec7221 */ /* 0x000fe20000000000 */
[----:B------:R-:W-:-:S01]  /*9020*/  FADD R225, R150, R225 ;  /* 0x000000e196e17221 */ /* 0x000fc20000000000 */
[----:B------:R0:W-:Y:S01]  /*9030*/  STL [R1+0x200], R122 ;  /* 0x0002007a01007387 */ /* 0x0001e20000100800 */
[----:B------:R-:W-:-:S01]  /*9040*/  FADD R228, R146, R228 ;  /* 0x000000e492e47221 */ /* 0x000fc20000000000 */
[----:B------:R-:W-:Y:S01]  /*9050*/  FADD R230, R143, R230 ;  /* 0x000000e68fe67221 */ /* 0x000fe20000000000 */
[----:B------:R-:W-:-:S01]  /*9060*/  FADD R231, R141, R231 ;  /* 0x000000e78de77221 */ /* 0x000fc20000000000 */
[----:B------:R-:W-:Y:S01]  /*9070*/  FADD R223, R2, R223 ;  /* 0x000000df02df7221 */ /* 0x000fe20000000000 */
[----:B------:R-:W-:-:S01]  /*9080*/  FADD R222, R0, R222 ;  /* 0x000000de00de7221 */ /* 0x000fc20000000000 */
[----:B------:R-:W-:Y:S01]  /*9090*/  FADD R224, R151, R224 ;  /* 0x000000e097e07221 */ /* 0x000fe20000000000 */
[----:B------:R-:W-:-:S01]  /*90a0*/  FADD R226, R149, R226 ;  /* 0x000000e295e27221 */ /* 0x000fc20000000000 */
[----:B------:R-:W-:Y:S01]  /*90b0*/  FADD R227, R147, R227 ;  /* 0x000000e393e37221 */ /* 0x000fe20000000000 */
[----:B------:R-:W-:-:S01]  /*90c0*/  FADD R229, R145, R229 ;  /* 0x000000e591e57221 */ /* 0x000fc20000000000 */
[----:B0-----:R-:W2:Y:S01]  /*90d0*/  LDL.LU R122, [R1+0x204] ;  /* 0x00020400017a7983 */ /* 0x001ea20000300800 */
[----:B------:R-:W-:-:S01]  /*90e0*/  FADD R232, R136, R232 ;  /* 0x000000e888e87221 */ /* 0x000fc20000000000 */
[----:B------:R-:W-:Y:S01]  /*90f0*/  FADD R233, R134, R233 ;  /* 0x000000e986e97221 */ /* 0x000fe20000000000 */
[----:B------:R-:W-:-:S01]  /*9100*/  FADD R234, R132, R234 ;  /* 0x000000ea84ea7221 */ /* 0x000fc20000000000 */
[----:B------:R-:W3:Y:S01]  /*9110*/  LDL.LU R124, [R1+0x208] ;  /* 0x00020800017c7983 */ /* 0x000ee20000300800 */
[----:B------:R-:W-:-:S03]  /*9120*/  FADD R235, R130, R235 ;  /* 0x000000eb82eb7221 */ /* 0x000fc60000000000 */
[----:B------:R-:W4:Y:S04]  /*9130*/  LDL.LU R126, [R1+0x20c] ;  /* 0x00020c00017e7983 */ /* 0x000f280000300800 */
[----:B------:R-:W4:Y:S04]  /*9140*/  LDL.LU R128, [R1+0x210] ;  /* 0x0002100001807983 */ /* 0x000f280000300800 */
[----:B------:R-:W4:Y:S04]  /*9150*/  LDL.LU R150, [R1+0x214] ;  /* 0x0002140001967983 */ /* 0x000f280000300800 */
[----:B------:R-:W4:Y:S04]  /*9160*/  LDL.LU R146, [R1+0x218] ;  /* 0x0002180001927983 */ /* 0x000f280000300800 */
[----:B------:R-:W4:Y:S04]  /*9170*/  LDL.LU R143, [R1+0x21c] ;  /* 0x00021c00018f7983 */ /* 0x000f280000300800 */
[----:B------:R-:W4:Y:S04]  /*9180*/  LDL.LU R141, [R1+0x220] ;  /* 0x00022000018d7983 */ /* 0x000f280000300800 */
[----:B------:R-:W4:Y:S04]  /*9190*/  LDL.LU R2, [R1+0x224] ;  /* 0x0002240001027983 */ /* 0x000f280000300800 */
[----:B------:R-:W4:Y:S04]  /*91a0*/  LDL.LU R0, [R1+0x228] ;  /* 0x0002280001007983 */ /* 0x000f280000300800 */
[----:B------:R-:W4:Y:S04]  /*91b0*/  LDL R130, [R1+0x1e0] ;  /* 0x0001e00001827983 */ /* 0x000f280000100800 */
[----:B------:R-:W4:Y:S04]  /*91c0*/  LDL R132, [R1+0x1e4] ;  /* 0x0001e40001847983 */ /* 0x000f280000100800 */
[----:B------:R-:W4:Y:S04]  /*91d0*/  LDL R134, [R1+0x1e8] ;  /* 0x0001e80001867983 */ /* 0x000f280000100800 */
[----:B------:R-:W4:Y:S04]  /*91e0*/  LDL R136, [R1+0x1ec] ;  /* 0x0001ec0001887983 */ /* 0x000f280000100800 */
[----:B------:R-:W4:Y:S04]  /*91f0*/  LDL R151, [R1+0x1f0] ;  /* 0x0001f00001977983 */ /* 0x000f280000100800 */
[----:B------:R-:W4:Y:S04]  /*9200*/  LDL R149, [R1+0x1f4] ;  /* 0x0001f40001957983 */ /* 0x000f280000100800 */
[----:B------:R-:W4:Y:S04]  /*9210*/  LDL R147, [R1+0x1f8] ;  /* 0x0001f80001937983 */ /* 0x000f280000100800 */
[----:B------:R-:W4:Y:S01]  /*9220*/  LDL R145, [R1+0x1fc] ;  /* 0x0001fc0001917983 */ /* 0x000f220000100800 */
[----:B------:R-:W-:-:S01]  /*9230*/  FADD R137, R138, R137 ;  /* 0x000000898a897221 */ /* 0x000fc20000000000 */
[----:B------:R-:W-:Y:S01]  /*9240*/  FADD R133, R135, R133 ;  /* 0x0000008587857221 */ /* 0x000fe20000000000 */
[----:B------:R-:W-:-:S01]  /*9250*/  FADD R3, R131, R3 ;  /* 0x0000000383037221 */ /* 0x000fc20000000000 */
[----:B--2---:R-:W-:-:S02]  /*9260*/  FADD R122, R121, R122 ;  /* 0x0000007a797a7221 */ /* 0x004fc40000000000 */
[----:B------:R-:W2:Y:S01]  /*9270*/  LDL.LU R121, [R1+0x4f0] ;  /* 0x0004f00001797983 */ /* 0x000ea20000300800 */
[----:B---3--:R-:W-:-:S03]  /*9280*/  FADD R124, R123, R124 ;  /* 0x0000007c7b7c7221 */ /* 0x008fc60000000000 */
[----:B------:R0:W-:Y:S01]  /*9290*/  STL [R1+0x204], R122 ;  /* 0x0002047a01007387 */ /* 0x0001e20000100800 */
[----:B----4-:R-:W-:-:S01]  /*92a0*/  FADD R126, R125, R126 ;  /* 0x0000007e7d7e7221 */ /* 0x010fc20000000000 */
[----:B------:R-:W-:Y:S02]  /*92b0*/  FADD R128, R127, R128 ;  /* 0x000000807f807221 */ /* 0x000fe40000000000 */
[----:B0-----:R-:W3:Y:S04]  /*92c0*/  LDL.LU R122, [R1+0x4ec] ;  /* 0x0004ec00017a7983 */ /* 0x001ee80000300800 */
[----:B------:R-:W4:Y:S04]  /*92d0*/  LDL.LU R123, [R1+0x4e8] ;  /* 0x0004e800017b7983 */ /* 0x000f280000300800 */
[----:B------:R0:W-:Y:S01]  /*92e0*/  STL [R1+0x208], R124 ;  /* 0x0002087c01007387 */ /* 0x0001e20000100800 */
[----:B------:R-:W-:-:S01]  /*92f0*/  FADD R150, R129, R150 ;  /* 0x0000009681967221 */ /* 0x000fc20000000000 */
[----:B------:R-:W-:Y:S01]  /*9300*/  FADD R146, R148, R146 ;  /* 0x0000009294927221 */ /* 0x000fe20000000000 */
[----:B------:R-:W-:-:S01]  /*9310*/  FADD R143, R144, R143 ;  /* 0x0000008f908f7221 */ /* 0x000fc20000000000 */
[----:B------:R-:W-:Y:S01]  /*9320*/  FADD R141, R142, R141 ;  /* 0x0000008d8e8d7221 */ /* 0x000fe20000000000 */
[----:B0-----:R-:W4:Y:S04]  /*9330*/  LDL.LU R124, [R1+0x4e4] ;  /* 0x0004e400017c7983 */ /* 0x001f280000300800 */
[----:B------:R-:W4:Y:S04]  /*9340*/  LDL.LU R125, [R1+0x4e0] ;  /* 0x0004e000017d7983 */ /* 0x000f280000300800 */
[----:B------:R0:W-:Y:S01]  /*9350*/  STL [R1+0x20c], R126 ;  /* 0x00020c7e01007387 */ /* 0x0001e20000100800 */
[----:B------:R-:W-:-:S01]  /*9360*/  FADD R2, R140, R2 ;  /* 0x000000028c027221 */ /* 0x000fc20000000000 */
[----:B------:R-:W-:-:S02]  /*9370*/  FADD R0, R139, R0 ;  /* 0x000000008b007221 */ /* 0x000fc40000000000 */
[----:B0-----:R-:W4:Y:S04]  /*9380*/  LDL.LU R126, [R1+0x4dc] ;  /* 0x0004dc00017e7983 */ /* 0x001f280000300800 */
[----:B------:R-:W4:Y:S04]  /*9390*/  LDL.LU R127, [R1+0x4d8] ;  /* 0x0004d800017f7983 */ /* 0x000f280000300800 */
[----:B------:R0:W-:Y:S04]  /*93a0*/  STL [R1+0x210], R128 ;  /* 0x0002108001007387 */ /* 0x0001e80000100800 */
[----:B0-----:R-:W4:Y:S04]  /*93b0*/  LDL.LU R128, [R1+0x4d4] ;  /* 0x0004d40001807983 */ /* 0x001f280000300800 */
[----:B------:R-:W4:Y:S04]  /*93c0*/  LDL.LU R129, [R1+0x4d0] ;  /* 0x0004d00001817983 */ /* 0x000f280000300800 */
[----:B------:R-:W-:Y:S04]  /*93d0*/  STL [R1+0x214], R150 ;  /* 0x0002149601007387 */ /* 0x000fe80000100800 */
[----:B------:R-:W-:Y:S04]  /*93e0*/  STL [R1+0x218], R146 ;  /* 0x0002189201007387 */ /* 0x000fe80000100800 */
[----:B------:R-:W-:Y:S04]  /*93f0*/  STL [R1+0x21c], R143 ;  /* 0x00021c8f01007387 */ /* 0x000fe80000100800 */
[----:B------:R-:W-:Y:S04]  /*9400*/  STL [R1+0x220], R141 ;  /* 0x0002208d01007387 */ /* 0x000fe80000100800 */
[----:B------:R-:W-:Y:S04]  /*9410*/  STL [R1+0x224], R2 ;  /* 0x0002240201007387 */ /* 0x000fe80000100800 */
[----:B------:R-:W-:Y:S04]  /*9420*/  STL [R1+0x228], R0 ;  /* 0x0002280001007387 */ /* 0x000fe80000100800 */
[----:B------:R-:W2:Y:S04]  /*9430*/  LDL.LU R131, [R1+0x238] ;  /* 0x0002380001837983 */ /* 0x000ea80000300800 */
[----:B------:R-:W-:Y:S04]  /*9440*/  STL [R1+0x22c], R137 ;  /* 0x00022c8901007387 */ /* 0x000fe80000100800 */
[----:B------:R0:W-:Y:S04]  /*9450*/  STL [R1+0x230], R133 ;  /* 0x0002308501007387 */ /* 0x0001e80000100800 */
[----:B0-----:R-:W3:Y:S04]  /*9460*/  LDL.LU R133, [R1+0x23c] ;  /* 0x00023c0001857983 */ /* 0x001ee80000300800 */
[----:B------:R-:W4:Y:S04]  /*9470*/  LDL.LU R135, [R1+0x240] ;  /* 0x0002400001877983 */ /* 0x000f280000300800 */
[----:B------:R0:W-:Y:S04]  /*9480*/  STL [R1+0x234], R3 ;  /* 0x0002340301007387 */ /* 0x0001e80000100800 */
        /* <DEDUP_REMOVED lines=11> */
[----:B0-----:R-:W4:Y:S04]  /*9540*/  LDL.LU R3, [R1+0x270] ;  /* 0x0002700001037983 */ /* 0x001f280000300800 */
[----:B------:R-:W4:Y:S04]  /*9550*/  LDL.LU R2, [R1+0x274] ;  /* 0x0002740001027983 */ /* 0x000f280000300800 */
[----:B------:R-:W4:Y:S01]  /*9560*/  LDL.LU R0, [R1+0x278] ;  /* 0x0002780001007983 */ /* 0x000f220000300800 */
[----:B--2---:R-:W-:-:S03]  /*9570*/  FADD R131, R130, R131 ;  /* 0x0000008382837221 */ /* 0x004fc60000000000 */
[----:B------:R-:W2:Y:S04]  /*9580*/  LDL.LU R130, [R1+0x4cc] ;  /* 0x0004cc0001827983 */ /* 0x000ea80000300800 */
[----:B------:R0:W-:Y:S04]  /*9590*/  STL [R1+0x238], R131 ;  /* 0x0002388301007387 */ /* 0x0001e80000100800 */
[----:B0-----:R-:W2:Y:S01]  /*95a0*/  LDL.LU R131, [R1+0x4c8] ;  /* 0x0004c80001837983 */ /* 0x001ea20000300800 */
[----:B---3--:R-:W-:-:S03]  /*95b0*/  FADD R133, R132, R133 ;  /* 0x0000008584857221 */ /* 0x008fc60000000000 */
[----:B------:R-:W3:Y:S01]  /*95c0*/  LDL.LU R132, [R1+0x4c4] ;  /* 0x0004c40001847983 */ /* 0x000ee20000300800 */
[----:B----4-:R-:W-:-:S03]  /*95d0*/  FADD R135, R134, R135 ;  /* 0x0000008786877221 */ /* 0x010fc60000000000 */
[----:B------:R0:W-:Y:S01]  /*95e0*/  STL [R1+0x23c], R133 ;  /* 0x00023c8501007387 */ /* 0x0001e20000100800 */
[----:B------:R-:W-:-:S03]  /*95f0*/  FADD R137, R136, R137 ;  /* 0x0000008988897221 */ /* 0x000fc60000000000 */
[----:B0-----:R-:W4:Y:S01]  /*9600*/  LDL.LU R133, [R1+0x4c0] ;  /* 0x0004c00001857983 */ /* 0x001f220000300800 */
[----:B------:R-:W-:-:S03]  /*9610*/  FADD R150, R151, R150 ;  /* 0x0000009697967221 */ /* 0x000fc60000000000 */
[----:B------:R-:W4:Y:S01]  /*9620*/  LDL.LU R134, [R1+0x4bc] ;  /* 0x0004bc0001867983 */ /* 0x000f220000300800 */
[----:B------:R-:W-:-:S03]  /*9630*/  FADD R148, R149, R148 ;  /* 0x0000009495947221 */ /* 0x000fc60000000000 */
[----:B------:R0:W-:Y:S01]  /*9640*/  STL [R1+0x240], R135 ;  /* 0x0002408701007387 */ /* 0x0001e20000100800 */
[----:B------:R-:W-:-:S01]  /*9650*/  FADD R146, R147, R146 ;  /* 0x0000009293927221 */ /* 0x000fc20000000000 */
[----:B------:R-:W-:Y:S02]  /*9660*/  FADD R144, R145, R144 ;  /* 0x0000009091907221 */ /* 0x000fe40000000000 */
[----:B0-----:R-:W4:Y:S01]  /*9670*/  LDL.LU R135, [R1+0x4b8] ;  /* 0x0004b80001877983 */ /* 0x001f220000300800 */
[----:B------:R-:W-:-:S03]  /*9680*/  FADD R143, R24, R143 ;  /* 0x0000008f188f7221 */ /* 0x000fc60000000000 */
[----:B------:R-:W4:Y:S01]  /*9690*/  LDL.LU R136, [R1+0x4b4] ;  /* 0x0004b40001887983 */ /* 0x000f220000300800 */
[----:B------:R-:W-:-:S03]  /*96a0*/  FADD R142, R25, R142 ;  /* 0x0000008e198e7221 */ /* 0x000fc60000000000 */
[----:B------:R0:W-:Y:S01]  /*96b0*/  STL [R1+0x244], R137 ;  /* 0x0002448901007387 */ /* 0x0001e20000100800 */
[----:B------:R-:W-:-:S01]  /*96c0*/  FADD R141, R26, R141 ;  /* 0x0000008d1a8d7221 */ /* 0x000fc20000000000 */
[----:B------:R-:W-:Y:S01]  /*96d0*/  FADD R140, R27, R140 ;  /* 0x0000008c1b8c7221 */ /* 0x000fe20000000000 */
[----:B------:R-:W-:-:S01]  /*96e0*/  FADD R139, R28, R139 ;  /* 0x0000008b1c8b7221 */ /* 0x000fc20000000000 */
[----:B0-----:R-:W4:Y:S04]  /*96f0*/  LDL.LU R137, [R1+0x4b0] ;  /* 0x0004b00001897983 */ /* 0x001f280000300800 */
[----:B------:R0:W-:Y:S01]  /*9700*/  STL [R1+0x248], R150 ;  /* 0x0002489601007387 */ /* 0x0001e20000100800 */
[----:B------:R-:W-:-:S03]  /*9710*/  FADD R138, R29, R138 ;  /* 0x0000008a1d8a7221 */ /* 0x000fc60000000000 */
[----:B------:R1:W-:Y:S04]  /*9720*/  STL [R1+0x24c], R148 ;  /* 0x00024c9401007387 */ /* 0x0003e80000100800 */
        /* <DEDUP_REMOVED lines=9> */
[----:B------:R1:W-:Y:S04]  /*97c0*/  STL [R1+0x268], R139 ;  /* 0x0002688b01007387 */ /* 0x0003e80000100800 */
[----:B------:R1:W-:Y:S04]  /*97d0*/  STL [R1+0x26c], R138 ;  /* 0x00026c8a01007387 */ /* 0x0003e80000100800 */
[----:B------:R-:W2:Y:S04]  /*97e0*/  LDL.LU R151, [R1+0x27c] ;  /* 0x00027c0001977983 */ /* 0x000ea80000300800 */
[----:B------:R1:W-:Y:S04]  /*97f0*/  STL [R1+0x270], R3 ;  /* 0x0002700301007387 */ /* 0x0003e80000100800 */
[----:B0-----:R-:W3:Y:S04]  /*9800*/  LDL.LU R150, [R1+0x280] ;  /* 0x0002800001967983 */ /* 0x001ee80000300800 */
[----:B------:R0:W-:Y:S04]  /*9810*/  STL [R1+0x274], R2 ;  /* 0x0002740201007387 */ /* 0x0001e80000100800 */
[----:B------:R-:W4:Y:S04]  /*9820*/  LDL.LU R149, [R1+0x284] ;  /* 0x0002840001957983 */ /* 0x000f280000300800 */
[----:B------:R0:W-:Y:S04]  /*9830*/  STL [R1+0x278], R0 ;  /* 0x0002780001007387 */ /* 0x0001e80000100800 */
[----:B-1----:R-:W4:Y:S04]  /*9840*/  LDL.LU R148, [R1+0x288] ;  /* 0x0002880001947983 */ /* 0x002f280000300800 */
        /* <DEDUP_REMOVED lines=12> */
[----:B------:R-:W4:Y:S01]  /*9910*/  LDL.LU R0, [R1+0x2bc] ;  /* 0x0002bc0001007983 */ /* 0x000f220000300800 */
[----:B--2---:R-:W-:-:S01]  /*9920*/  FADD R151, R33, R151 ;  /* 0x0000009721977221 */ /* 0x004fc20000000000 */
[----:B---3--:R-:W-:-:S04]  /*9930*/  FADD R150, R34, R150 ;  /* 0x0000009622967221 */ /* 0x008fc80000000000 */
[----:B------:R0:W-:Y:S01]  /*9940*/  STL [R1+0x27c], R151 ;  /* 0x00027c9701007387 */ /* 0x0001e20000100800 */
[----:B----4-:R-:W-:-:S03]  /*9950*/  FADD R149, R35, R149 ;  /* 0x0000009523957221 */ /* 0x010fc60000000000 */
[----:B------:R1:W-:Y:S01]  /*9960*/  STL [R1+0x280], R150 ;  /* 0x0002809601007387 */ /* 0x0003e20000100800 */
[----:B------:R-:W-:-:S03]  /*9970*/  FADD R148, R36, R148 ;  /* 0x0000009424947221 */ /* 0x000fc60000000000 */
        /* <DEDUP_REMOVED lines=24> */
[----:B0-----:R-:W4:Y:S01]  /*9b00*/  LDL.LU R151, [R1+0x2c0] ;  /* 0x0002c00001977983 */ /* 0x001f220000300800 */
[----:B------:R-:W-:-:S03]  /*9b10*/  FADD R0, R49, R0 ;  /* 0x0000000031007221 */ /* 0x000fc60000000000 */
[----:B------:R0:W-:Y:S04]  /*9b20*/  STL [R1+0x2b4], R3 ;  /* 0x0002b40301007387 */ /* 0x0001e80000100800 */
[----:B-1----:R-:W4:Y:S04]  /*9b30*/  LDL.LU R150, [R1+0x2c4] ;  /* 0x0002c40001967983 */ /* 0x002f280000300800 */
[----:B------:R1:W-:Y:S04]  /*9b40*/  STL [R1+0x2b8], R2 ;  /* 0x0002b80201007387 */ /* 0x0003e80000100800 */
[----:B--2---:R-:W2:Y:S04]  /*9b50*/  LDL.LU R149, [R1+0x2c8] ;  /* 0x0002c80001957983 */ /* 0x004ea80000300800 */
[----:B------:R1:W-:Y:S04]  /*9b60*/  STL [R1+0x2bc], R0 ;  /* 0x0002bc0001007387 */ /* 0x0003e80000100800 */
[----:B---3--:R-:W3:Y:S04]  /*9b70*/  LDL.LU R148, [R1+0x2cc] ;  /* 0x0002cc0001947983 */ /* 0x008ee80000300800 */
[----:B----4-:R-:W4:Y:S04]  /*9b80*/  LDL.LU R147, [R1+0x2d0] ;  /* 0x0002d00001937983 */ /* 0x010f280000300800 */
        /* <DEDUP_REMOVED lines=10> */
[----:B-1----:R-:W4:Y:S04]  /*9c30*/  LDL.LU R2, [R1+0x2fc] ;  /* 0x0002fc0001027983 */ /* 0x002f280000300800 */
[----:B------:R-:W4:Y:S01]  /*9c40*/  LDL.LU R0, [R1+0x300] ;  /* 0x0003000001007983 */ /* 0x000f220000300800 */
[----:B------:R-:W-:-:S01]  /*9c50*/  FADD R151, R50, R151 ;  /* 0x0000009732977221 */ /* 0x000fc20000000000 */
[----:B------:R-:W-:-:S04]  /*9c60*/  FADD R150, R51, R150 ;  /* 0x0000009633967221 */ /* 0x000fc80000000000 */
[----:B------:R0:W-:Y:S01]  /*9c70*/  STL [R1+0x2c0], R151 ;  /* 0x0002c09701007387 */ /* 0x0001e20000100800 */
[----:B--2---:R-:W-:-:S03]  /*9c80*/  FADD R149, R52, R149 ;  /* 0x0000009534957221 */ /* 0x004fc60000000000 */
[----:B------:R1:W-:Y:S01]  /*9c90*/  STL [R1+0x2c4], R150 ;  /* 0x0002c49601007387 */ /* 0x0003e20000100800 */
[----:B---3--:R-:W-:-:S03]  /*9ca0*/  FADD R148, R53, R148 ;  /* 0x0000009435947221 */ /* 0x008fc60000000000 */
        /* <DEDUP_REMOVED lines=200> */
[----:B------:R-:W-:Y:S01]  /*a930*/  STL [R1+0x3d0], R151 ;  /* 0x0003d09701007387 */ /* 0x000fe20000100800 */
[----:B--2---:R-:W-:-:S03]  /*a940*/  FADD R149, R120, R149 ;  /* 0x0000009578957221 */ /* 0x004fc60000000000 */
[----:B------:R-:W-:Y:S01]  /*a950*/  STL [R1+0x3d4], R150 ;  /* 0x0003d49601007387 */ /* 0x000fe20000100800 */
[----:B---3--:R-:W-:-:S03]  /*a960*/  FADD R148, R121, R148 ;  /* 0x0000009479947221 */ /* 0x008fc60000000000 */
[----:B------:R-:W-:Y:S01]  /*a970*/  STL [R1+0x3d8], R149 ;  /* 0x0003d89501007387 */ /* 0x000fe20000100800 */
[----:B----4-:R-:W-:-:S03]  /*a980*/  FADD R147, R122, R147 ;  /* 0x000000937a937221 */ /* 0x010fc60000000000 */
[----:B------:R-:W-:Y:S01]  /*a990*/  STL [R1+0x3dc], R148 ;  /* 0x0003dc9401007387 */ /* 0x000fe20000100800 */
[----:B------:R-:W-:-:S03]  /*a9a0*/  FADD R146, R123, R146 ;  /* 0x000000927b927221 */ /* 0x000fc60000000000 */
        /* <DEDUP_REMOVED lines=18> */
[----:B------:R0:W-:Y:S04]  /*aad0*/  STL [R1+0x404], R138 ;  /* 0x0004048a01007387 */ /* 0x0001e80000100800 */
[----:B0-----:R-:W2:Y:S04]  /*aae0*/  LDL.LU R138, [R1+0x414] ;  /* 0x00041400018a7983 */ /* 0x001ea80000300800 */
[----:B------:R-:W-:Y:S04]  /*aaf0*/  STL [R1+0x408], R3 ;  /* 0x0004080301007387 */ /* 0x000fe80000100800 */
[----:B------:R-:W3:Y:S01]  /*ab00*/  LDL.LU R139, [R1+0x418] ;  /* 0x00041800018b7983 */ /* 0x000ee20000300800 */
[----:B------:R-:W-:-:S01]  /*ab10*/  FADD R2, R133, R2 ;  /* 0x0000000285027221 */ /* 0x000fc20000000000 */
[----:B------:R-:W-:-:S04]  /*ab20*/  FADD R0, R134, R0 ;  /* 0x0000000086007221 */ /* 0x000fc80000000000 */
[----:B------:R0:W-:Y:S04]  /*ab30*/  STL [R1+0x40c], R2 ;  /* 0x00040c0201007387 */ /* 0x0001e80000100800 */
        /* <DEDUP_REMOVED lines=16> */
[----:B--2---:R-:W-:-:S05]  /*ac40*/  FADD R138, R135, R138 ;  /* 0x0000008a878a7221 */ /* 0x004fca0000000000 */
[----:B------:R0:W-:Y:S01]  /*ac50*/  STL [R1+0x414], R138 ;  /* 0x0004148a01007387 */ /* 0x0001e20000100800 */
[----:B---3--:R-:W-:-:S03]  /*ac60*/  FADD R139, R136, R139 ;  /* 0x0000008b888b7221 */ /* 0x008fc60000000000 */
[----:B0-----:R-:W2:Y:S04]  /*ac70*/  LDL.LU R138, [R1+0x4ac] ;  /* 0x0004ac00018a7983 */ /* 0x001ea80000300800 */
[----:B------:R0:W-:Y:S04]  /*ac80*/  STL [R1+0x418], R139 ;  /* 0x0004188b01007387 */ /* 0x0001e80000100800 */
[----:B0-----:R-:W3:Y:S01]  /*ac90*/  LDL.LU R139, [R1+0x4a8] ;  /* 0x0004a800018b7983 */ /* 0x001ee20000300800 */
[----:B----4-:R-:W-:-:S05]  /*aca0*/  FADD R140, R137, R140 ;  /* 0x0000008c898c7221 */ /* 0x010fca0000000000 */
[----:B------:R0:W-:Y:S04]  /*acb0*/  STL [R1+0x41c], R140 ;  /* 0x00041c8c01007387 */ /* 0x0001e80000100800 */
[----:B0-----:R-:W4:Y:S01]  /*acc0*/  LDL.LU R140, [R1+0x4a4] ;  /* 0x0004a400018c7983 */ /* 0x001f220000300800 */
        /* <DEDUP_REMOVED lines=35> */
[----:B0-----:R0:W5:Y:S01]  /*af00*/  LDL.LU R2, [R1+0x474] ;  /* 0x0004740001027983 */ /* 0x0011620000300800 */
[----:B------:R-:W-:Y:S01]  /*af10*/  UMOV UR6, URZ ;  /* 0x0000003f00067c82 */ /* 0x000fe20008000000 */
[----:B--2---:R-:W-:-:S05]  /*af20*/  FADD R0, R150, R0 ;  /* 0x0000000096007221 */ /* 0x004fca0000000000 */
[----:B------:R1:W-:Y:S01]  /*af30*/  STL [R1+0x450], R0 ;  /* 0x0004500001007387 */ /* 0x0003e20000100800 */
[----:B---3--:R-:W-:-:S03]  /*af40*/  FADD R3, R3, R151 ;  /* 0x0000009703037221 */ /* 0x008fc60000000000 */
[----:B-1----:R0:W5:Y:S04]  /*af50*/  LDL.LU R0, [R1+0x470] ;  /* 0x0004700001007983 */ /* 0x0021680000300800 */
[----:B------:R0:W-:Y:S02]  /*af60*/  STL [R1+0x454], R3 ;  /* 0x0004540301007387 */ /* 0x0001e40000100800 */
.L_x_24:
[----:B------:R-:W-:Y:S05]  /*af70*/  @!P1 BRA `(.L_x_25) ;  /* 0x0000000000049947 */ /* 0x000fea0003800000 */
[----:B------:R-:W-:Y:S01]  /*af80*/  BPT.TRAP 0x1 ;  /* 0x000000040000795c */ /* 0x000fe20000300000 */
.L_x_25:
[----:B------:R-:W-:Y:S02]  /*af90*/  UISETP.GT.U32.AND UP0, UPT, UR13, 0x1, UPT ;  /* 0x000000010d00788c */ /* 0x000fe4000bf04070 */
[----:B------:R-:W-:-:S04]  /*afa0*/  ULEA UR8, UR25, UR11, 0x3 ;  /* 0x0000000b19087291 */ /* 0x000fc8000f8e183f */
[----:B------:R-:W-:Y:S01]  /*afb0*/  UIADD3 UR8, UR8, 0x38, URZ ;  /* 0x0000003808087890 */ /* 0x000fe2000fffe03f */
[----:B------:R-:W-:-:S03]  /*afc0*/  PLOP3.LUT P0, PT, PT, PT, UP0, 0x80, 0x0 ;  /* 0x000000000000781c */ /* 0x000fc60003f0f008 */
[----:B------:R-:W-:-:S09]  /*afd0*/  UPRMT UR8, URZ, 0x654, UR8 ;  /* 0x000006543f087896 */ /* 0x000fd20008000008 */
[----:B------:R-:W-:Y:S01]  /*afe0*/  SYNCS.ARRIVE.TRANS64.RED.A1T0 RZ, [UR8], RZ ;  /* 0x000000ffffff79a7 */ /* 0x000fe20008100408 */
[----:B------:R-:W-:Y:S05]  /*aff0*/  @P0 BRA `(.L_x_26) ;  /* 0x0000000000040947 */ /* 0x000fea0003800000 */
[----:B------:R-:W-:Y:S01]  /*b000*/  BPT.TRAP 0x1 ;  /* 0x000000040000795c */ /* 0x000fe20000300000 */
.L_x_26:
[----:B------:R-:W-:Y:S01]  /*b010*/  UIADD3 UR14, UR14, 0x1, URZ ;  /* 0x000000010e0e7890 */ /* 0x000fe2000fffe03f */
[C---:B-----5:R-:W-:Y:S01]  /*b020*/  ISETP.GT.AND P0, PT, R2.reuse, 0x1, PT ;  /* 0x000000010200780c */ /* 0x060fe20003f04270 */
[----:B------:R-:W-:Y:S01]  /*b030*/  UIADD3 UR25, UR25, 0x1, URZ ;  /* 0x0000000119197890 */ /* 0x000fe2000fffe03f */
[----:B------:R-:W-:Y:S01]  /*b040*/  VIADD R2, R2, 0xffffffff ;  /* 0xffffffff02027836 */ /* 0x000fe20000000000 */
[----:B------:R-:W-:Y:S02]  /*b050*/  UISETP.NE.AND UP0, UPT, UR14, 0x7, UPT ;  /* 0x000000070e00788c */ /* 0x000fe4000bf05270 */
[----:B------:R-:W-:Y:S02]  /*b060*/  UISETP.NE.AND UP1, UPT, UR25, 0x7, UPT ;  /* 0x000000071900788c */ /* 0x000fe4000bf25270 */
[----:B------:R-:W-:Y:S02]  /*b070*/  USEL UR8, URZ, 0x1, UP0 ;  /* 0x000000013f087887 */ /* 0x000fe40008000000 */
[----:B------:R-:W-:-:S02]  /*b080*/  USEL UR14, UR14, URZ, UP0 ;  /* 0x0000003f0e0e7287 */ /* 0x000fc40008000000 */
[----:B------:R-:W-:Y:S02]  /*b090*/  USEL UR25, UR25, URZ, UP1 ;  /* 0x0000003f19197287 */ /* 0x000fe40008800000 */
[----:B------:R-:W-:Y:S01]  /*b0a0*/  LOP3.LUT R0, R0, UR8, RZ, 0x3c, !PT ;  /* 0x0000000800007c12 */ /* 0x000fe2000f8e3cff */
[----:B------:R-:W-:Y:S01]  /*b0b0*/  UMOV UR8, 0x1 ;  /* 0x0000000100087882 */ /* 0x000fe20000000000 */
[----:B------:R-:W-:Y:S08]  /*b0c0*/  @P0 BRA `(.L_x_27) ;  /* 0xffffffb000780947 */ /* 0x000ff0000383ffff */
.L_x_19:
[----:B------:R-:W-:-:S04]  /*b0d0*/  UISETP.NE.AND UP0, UPT, UR6, URZ, UPT ;  /* 0x0000003f0600728c */ /* 0x000fc8000bf05270 */
[----:B------:R-:W-:-:S06]  /*b0e0*/  USEL UR6, URZ, 0x1, !UP0 ;  /* 0x000000013f067887 */ /* 0x000fcc000c000000 */
[----:B------:R-:W-:-:S13]  /*b0f0*/  ISETP.NE.AND P0, PT, RZ, UR6, PT ;  /* 0x00000006ff007c0c */ /* 0x000fda000bf05270 */
[----:B------:R-:W-:Y:S05]  /*b100*/  @!P0 BRA `(.L_x_28) ;  /* 0x0000003800188947 */ /* 0x000fea0003800000 */
[----:B------:R4:W-:Y:S04]  /*b110*/  STL [R1+0x620], R43 ;  /* 0x0006202b01007387 */ /* 0x0009e80000100800 */
[----:B----4-:R-:W4:Y:S04]  /*b120*/  LDL.LU R43, [R1] ;  /* 0x00000000012b7983 */ /* 0x010f280000300800 */
[----:B------:R5:W-:Y:S04]  /*b130*/  STL [R1+0x61c], R44 ;  /* 0x00061c2c01007387 */ /* 0x000be80000100800 */
[----:B-----5:R-:W5:Y:S04]  /*b140*/  LDL.LU R44, [R1+0x4] ;  /* 0x00000400012c7983 */ /* 0x020f680000300800 */
[----:B------:R0:W-:Y:S04]  /*b150*/  STL [R1+0x618], R45 ;  /* 0x0006182d01007387 */ /* 0x0001e80000100800 */
[----:B0-----:R-:W2:Y:S04]  /*b160*/  LDL.LU R45, [R1+0x8] ;  /* 0x00000800012d7983 */ /* 0x001ea80000300800 */
[----:B------:R0:W-:Y:S04]  /*b170*/  STL [R1+0x614], R46 ;  /* 0x0006142e01007387 */ /* 0x0001e80000100800 */
[----:B0-----:R-:W3:Y:S04]  /*b180*/  LDL.LU R46, [R1+0xc] ;  /* 0x00000c00012e7983 */ /* 0x001ee80000300800 */
        /* <DEDUP_REMOVED lines=140> */
[----:B------:R-:W3:Y:S04]  /*ba50*/  LDL.LU R0, [R1+0x204] ;  /* 0x0002040001007983 */ /* 0x000ee80000300800 */
[----:B------:R-:W3:Y:S04]  /*ba60*/  LDL.LU R2, [R1+0x1b0] ;  /* 0x0001b00001027983 */ /* 0x000ee80000300800 */
[----:B------:R-:W3:Y:S04]  /*ba70*/  LDL.LU R3, [R1+0x208] ;  /* 0x0002080001037983 */ /* 0x000ee80000300800 */
        /* <DEDUP_REMOVED lines=65> */
[----:B0-----:R-:W3:Y:S01]  /*be90*/  LDL.LU R149, [R1+0x130] ;  /* 0x0001300001957983 */ /* 0x001ee20000300800 */
[----:B----4-:R-:W-:-:S03]  /*bea0*/  FADD R4, R43, R4 ;  /* 0x000000042b047221 */ /* 0x010fc60000000000 */
[----:B------:R0:W-:Y:S01]  /*beb0*/  STL [R1+0x474], R150 ;  /* 0x0004749601007387 */ /* 0x0001e20000100800 */
[----:B-----5:R-:W-:Y:S01]  /*bec0*/  FADD R5, R44, R5 ;  /* 0x000000052c057221 */ /* 0x020fe20000000000 */
[----:B--2---:R-:W-:Y:S01]  /*bed0*/  FADD R6, R45, R6 ;  /* 0x000000062d067221 */ /* 0x004fe20000000000 */
[----:B---3--:R-:W-:Y:S01]  /*bee0*/  FADD R7, R46, R7 ;  /* 0x000000072e077221 */ /* 0x008fe20000000000 */
[----:B------:R-:W-:Y:S01]  /*bef0*/  FADD R8, R47, R8 ;  /* 0x000000082f087221 */ /* 0x000fe20000000000 */
[----:B0-----:R-:W2:Y:S04]  /*bf00*/  LDL.LU R150, [R1+0x12c] ;  /* 0x00012c0001967983 */ /* 0x001ea80000300800 */
[----:B------:R0:W-:Y:S01]  /*bf10*/  STL [R1+0x470], R151 ;  /* 0x0004709701007387 */ /* 0x0001e20000100800 */
[----:B------:R-:W-:Y:S01]  /*bf20*/  FADD R9, R48, R9 ;  /* 0x0000000930097221 */ /* 0x000fe20000000000 */
[----:B------:R-:W-:Y:S01]  /*bf30*/  FADD R10, R49, R10 ;  /* 0x0000000a310a7221 */ /* 0x000fe20000000000 */
[----:B------:R-:W-:Y:S01]  /*bf40*/  FADD R11, R50, R11 ;  /* 0x0000000b320b7221 */ /* 0x000fe20000000000 */
[----:B0-----:R-:W3:Y:S04]  /*bf50*/  LDL.LU R151, [R1+0x128] ;  /* 0x0001280001977983 */ /* 0x001ee80000300800 */
[----:B------:R-:W4:Y:S04]  /*bf60*/  LDL.LU R43, [R1+0x620] ;  /* 0x00062000012b7983 */ /* 0x000f280000300800 */
[----:B------:R-:W5:Y:S04]  /*bf70*/  LDL.LU R44, [R1+0x61c] ;  /* 0x00061c00012c7983 */ /* 0x000f680000300800 */
[----:B------:R-:W4:Y:S04]  /*bf80*/  LDL.LU R45, [R1+0x618] ;  /* 0x00061800012d7983 */ /* 0x000f280000300800 */
[----:B------:R-:W5:Y:S01]  /*bf90*/  LDL.LU R46, [R1+0x614] ;  /* 0x00061400012e7983 */ /* 0x000f620000300800 */
[----:B------:R-:W-:-:S03]  /*bfa0*/  FADD R12, R51, R12 ;  /* 0x0000000c330c7221 */ /* 0x000fc60000000000 */
[----:B------:R-:W4:Y:S01]  /*bfb0*/  LDL.LU R47, [R1+0x610] ;  /* 0x00061000012f7983 */ /* 0x000f220000300800 */
[----:B------:R-:W-:-:S03]  /*bfc0*/  FADD R13, R52, R13 ;  /* 0x0000000d340d7221 */ /* 0x000fc60000000000 */
        /* <DEDUP_REMOVED lines=134> */
[----:B------:R-:W4:Y:S04]  /*c830*/  LDL.LU R115, [R1+0x500] ;  /* 0x0005000001737983 */ /* 0x000f280000300800 */
[----:B------:R-:W4:Y:S01]  /*c840*/  LDL.LU R116, [R1+0x4fc] ;  /* 0x0004fc0001747983 */ /* 0x000f220000300800 */
[----:B------:R-:W-:Y:S01]  /*c850*/  FADD R3, R2, R3 ;  /* 0x0000000302037221 */ /* 0x000fe20000000000 */
[----:B------:R-:W-:Y:S01]  /*c860*/  FADD R237, R120, R237 ;  /* 0x000000ed78ed7221 */ /* 0x000fe20000000000 */
[----:B------:R-:W-:Y:S01]  /*c870*/  FADD R236, R121, R236 ;  /* 0x000000ec79ec7221 */ /* 0x000fe20000000000 */
[----:B------:R-:W5:Y:S01]  /*c880*/  LDL.LU R117, [R1+0x1b4] ;  /* 0x0001b40001757983 */ /* 0x000f620000300800 */
[----:B------:R-:W-:Y:S01]  /*c890*/  FADD R235, R122, R235 ;  /* 0x000000eb7aeb7221 */ /* 0x000fe20000000000 */
[----:B------:R-:W-:Y:S01]  /*c8a0*/  FADD R234, R123, R234 ;  /* 0x000000ea7bea7221 */ /* 0x000fe20000000000 */
[----:B------:R-:W-:Y:S01]  /*c8b0*/  FADD R233, R124, R233 ;  /* 0x000000e97ce97221 */ /* 0x000fe20000000000 */
[----:B------:R0:W-:Y:S01]  /*c8c0*/  STL [R1+0x200], R118 ;  /* 0x0002007601007387 */ /* 0x0001e20000100800 */
        /* <DEDUP_REMOVED lines=11> */
[----:B0-----:R-:W4:Y:S01]  /*c980*/  LDL.LU R118, [R1+0x1b8] ;  /* 0x0001b80001767983 */ /* 0x001f220000300800 */
[----:B------:R-:W-:Y:S01]  /*c990*/  FADD R217, R140, R217 ;  /* 0x000000d98cd97221 */ /* 0x000fe20000000000 */
[----:B------:R-:W-:Y:S01]  /*c9a0*/  FADD R223, R134, R223 ;  /* 0x000000df86df7221 */ /* 0x000fe20000000000 */
[----:B------:R-:W-:Y:S01]  /*c9b0*/  FADD R216, R141, R216 ;  /* 0x000000d88dd87221 */ /* 0x000fe20000000000 */
[----:B------:R0:W-:Y:S01]  /*c9c0*/  STL [R1+0x208], R3 ;  /* 0x0002080301007387 */ /* 0x0001e20000100800 */
[----:B------:R-:W-:Y:S01]  /*c9d0*/  FADD R222, R135, R222 ;  /* 0x000000de87de7221 */ /* 0x000fe20000000000 */
[----:B------:R-:W-:Y:S01]  /*c9e0*/  FADD R215, R142, R215 ;  /* 0x000000d78ed77221 */ /* 0x000fe20000000000 */
[----:B------:R-:W-:Y:S01]  /*c9f0*/  FADD R221, R136, R221 ;  /* 0x000000dd88dd7221 */ /* 0x000fe20000000000 */
[----:B-1----:R-:W4:Y:S01]  /*ca00*/  LDL.LU R0, [R1+0x210] ;  /* 0x0002100001007983 */ /* 0x002f220000300800 */
[----:B------:R-:W-:Y:S01]  /*ca10*/  FADD R214, R143, R214 ;  /* 0x000000d68fd67221 */ /* 0x000fe20000000000 */
[----:B------:R-:W-:Y:S01]  /*ca20*/  FADD R220, R137, R220 ;  /* 0x000000dc89dc7221 */ /* 0x000fe20000000000 */
[----:B------:R-:W-:Y:S01]  /*ca30*/  FADD R213, R144, R213 ;  /* 0x000000d590d57221 */ /* 0x000fe20000000000 */
[----:B------:R-:W4:Y:S01]  /*ca40*/  LDL.LU R119, [R1+0x1bc] ;  /* 0x0001bc0001777983 */ /* 0x000f220000300800 */
[----:B------:R-:W-:Y:S01]  /*ca50*/  FADD R219, R138, R219 ;  /* 0x000000db8adb7221 */ /* 0x000fe20000000000 */
[----:B------:R-:W-:Y:S01]  /*ca60*/  FADD R212, R145, R212 ;  /* 0x000000d491d47221 */ /* 0x000fe20000000000 */
[----:B------:R-:W-:Y:S01]  /*ca70*/  FADD R218, R139, R218 ;  /* 0x000000da8bda7221 */ /* 0x000fe20000000000 */
[----:B------:R-:W4:Y:S01]  /*ca80*/  LDL.LU R2, [R1+0x214] ;  /* 0x0002140001027983 */ /* 0x000f220000300800 */
[----:B------:R-:W-:Y:S01]  /*ca90*/  FADD R211, R146, R211 ;  /* 0x000000d392d37221 */ /* 0x000fe20000000000 */
[----:B---3--:R-:W-:Y:S01]  /*caa0*/  FADD R206, R151, R206 ;  /* 0x000000ce97ce7221 */ /* 0x008fe20000000000 */
[----:B------:R-:W-:Y:S01]  /*cab0*/  FADD R210, R147, R210 ;  /* 0x000000d293d27221 */ /* 0x000fe20000000000 */
[----:B------:R-:W3:Y:S01]  /*cac0*/  LDL.LU R120, [R1+0x1c0] ;  /* 0x0001c00001787983 */ /* 0x000ee20000300800 */
[----:B--2---:R-:W-:Y:S01]  /*cad0*/  FADD R207, R150, R207 ;  /* 0x000000cf96cf7221 */ /* 0x004fe20000000000 */
[----:B------:R-:W-:-:S02]  /*cae0*/  FADD R209, R148, R209 ;  /* 0x000000d194d17221 */ /* 0x000fc40000000000 */
[----:B0-----:R-:W3:Y:S04]  /*caf0*/  LDL.LU R3, [R1+0x218] ;  /* 0x0002180001037983 */ /* 0x001ee80000300800 */
[----:B------:R-:W2:Y:S04]  /*cb00*/  LDL.LU R121, [R1+0x1c4] ;  /* 0x0001c40001797983 */ /* 0x000ea80000300800 */
        /* <DEDUP_REMOVED lines=28> */
[----:B------:R-:W2:Y:S01]  /*ccd0*/  LDL.LU R148, [R1+0x254] ;  /* 0x0002540001947983 */ /* 0x000ea20000300800 */
[----:B-----5:R-:W-:-:S03]  /*cce0*/  FADD R149, R117, R149 ;  /* 0x0000009575957221 */ /* 0x020fc60000000000 */
[----:B------:R-:W5:Y:S04]  /*ccf0*/  LDL.LU R117, [R1+0x4f8] ;  /* 0x0004f80001757983 */ /* 0x000f680000300800 */
[----:B------:R0:W-:Y:S04]  /*cd00*/  STL [R1+0x20c], R149 ;  /* 0x00020c9501007387 */ /* 0x0001e80000100800 */
[----:B0-----:R-:W5:Y:S01]  /*cd10*/  LDL.LU R149, [R1+0x258] ;  /* 0x0002580001957983 */ /* 0x001f620000300800 */
[----:B----4-:R-:W-:-:S03]  /*cd20*/  FADD R0, R118, R0 ;  /* 0x0000000076007221 */ /* 0x010fc60000000000 */
[----:B------:R-:W4:Y:S01]  /*cd30*/  LDL.LU R118, [R1+0x4f4] ;  /* 0x0004f40001767983 */ /* 0x000f220000300800 */
[----:B------:R-:W-:-:S03]  /*cd40*/  FADD R2, R119, R2 ;  /* 0x0000000277027221 */ /* 0x000fc60000000000 */
[----:B------:R0:W-:Y:S01]  /*cd50*/  STL [R1+0x210], R0 ;  /* 0x0002100001007387 */ /* 0x0001e20000100800 */
[----:B---3--:R-:W-:-:S03]  /*cd60*/  FADD R3, R120, R3 ;  /* 0x0000000378037221 */ /* 0x008fc60000000000 */
[----:B0-----:R-:W3:Y:S04]  /*cd70*/  LDL.LU R0, [R1+0x25c] ;  /* 0x00025c0001007983 */ /* 0x001ee80000300800 */
[----:B------:R-:W4:Y:S01]  /*cd80*/  LDL.LU R119, [R1+0x4f0] ;  /* 0x0004f00001777983 */ /* 0x000f220000300800 */
[----:B--2---:R-:W-:-:S03]  /*cd90*/  FADD R122, R121, R122 ;  /* 0x0000007a797a7221 */ /* 0x004fc60000000000 */
[----:B------:R0:W-:Y:S01]  /*cda0*/  STL [R1+0x214], R2 ;  /* 0x0002140201007387 */ /* 0x0001e20000100800 */
[----:B------:R-:W-:-:S03]  /*cdb0*/  FADD R124, R123, R124 ;  /* 0x0000007c7b7c7221 */ /* 0x000fc60000000000 */
[----:B0-----:R-:W2:Y:S04]  /*cdc0*/  LDL.LU R2, [R1+0x260] ;  /* 0x0002600001027983 */ /* 0x001ea80000300800 */
[----:B------:R-:W4:Y:S04]  /*cdd0*/  LDL.LU R120, [R1+0x4ec] ;  /* 0x0004ec0001787983 */ /* 0x000f280000300800 */
[----:B------:R0:W-:Y:S01]  /*cde0*/  STL [R1+0x218], R3 ;  /* 0x0002180301007387 */ /* 0x0001e20000100800 */
[----:B------:R-:W-:Y:S01]  /*cdf0*/  FADD R126, R125, R126 ;  /* 0x0000007e7d7e7221 */ /* 0x000fe20000000000 */
[----:B------:R-:W-:-:S02]  /*ce00*/  FADD R128, R127, R128 ;  /* 0x000000807f807221 */ /* 0x000fc40000000000 */
[----:B0-----:R-:W4:Y:S04]  /*ce10*/  LDL.LU R3, [R1+0x264] ;  /* 0x0002640001037983 */ /* 0x001f280000300800 */
[----:B------:R-:W4:Y:S04]  /*ce20*/  LDL.LU R121, [R1+0x4e8] ;  /* 0x0004e80001797983 */ /* 0x000f280000300800 */
[----:B------:R0:W-:Y:S01]  /*ce30*/  STL [R1+0x21c], R122 ;  /* 0x00021c7a01007387 */ /* 0x0001e20000100800 */
[----:B------:R-:W-:-:S03]  /*ce40*/  FADD R130, R129, R130 ;  /* 0x0000008281827221 */ /* 0x000fc60000000000 */
        /* <DEDUP_REMOVED lines=42> */
[----:B------:R0:W-:Y:S04]  /*d0f0*/  STL [R1+0x248], R145 ;  /* 0x0002489101007387 */ /* 0x0001e80000100800 */
[----:B0-----:R-:W4:Y:S04]  /*d100*/  LDL.LU R145, [R1+0x27c] ;  /* 0x00027c0001917983 */ /* 0x001f280000300800 */
[----:B------:R-:W4:Y:S04]  /*d110*/  LDL.LU R139, [R1+0x4a0] ;  /* 0x0004a000018b7983 */ /* 0x000f280000300800 */
[----:B------:R0:W-:Y:S04]  /*d120*/  STL [R1+0x24c], R146 ;  /* 0x00024c9201007387 */ /* 0x0001e80000100800 */
[----:B0-----:R-:W4:Y:S04]  /*d130*/  LDL.LU R146, [R1+0x280] ;  /* 0x0002800001927983 */ /* 0x001f280000300800 */
[----:B------:R0:W-:Y:S01]  /*d140*/  STL [R1+0x250], R147 ;  /* 0x0002509301007387 */ /* 0x0001e20000100800 */
[----:B-----5:R-:W-:-:S03]  /*d150*/  FADD R149, R24, R149 ;  /* 0x0000009518957221 */ /* 0x020fc60000000000 */
[----:B0-----:R-:W5:Y:S04]  /*d160*/  LDL.LU R147, [R1+0x284] ;  /* 0x0002840001937983 */ /* 0x001f680000300800 */
[----:B------:R0:W-:Y:S04]  /*d170*/  STL [R1+0x254], R148 ;  /* 0x0002549401007387 */ /* 0x0001e80000100800 */
[----:B0-----:R-:W5:Y:S04]  /*d180*/  LDL.LU R148, [R1+0x288] ;  /* 0x0002880001947983 */ /* 0x001f680000300800 */
[----:B------:R0:W-:Y:S04]  /*d190*/  STL [R1+0x258], R149 ;  /* 0x0002589501007387 */ /* 0x0001e80000100800 */
[----:B0-----:R-:W5:Y:S04]  /*d1a0*/  LDL.LU R149, [R1+0x28c] ;  /* 0x00028c0001957983 */ /* 0x001f680000300800 */
[----:B------:R-:W5:Y:S04]  /*d1b0*/  LDL.LU R150, [R1+0x290] ;  /* 0x0002900001967983 */ /* 0x000f680000300800 */
[----:B------:R-:W5:Y:S01]  /*d1c0*/  LDL.LU R151, [R1+0x294] ;  /* 0x0002940001977983 */ /* 0x000f620000300800 */
[----:B---3--:R-:W-:Y:S01]  /*d1d0*/  FADD R0, R25, R0 ;  /* 0x0000000019007221 */ /* 0x008fe20000000000 */
[----:B--2---:R-:W-:-:S04]  /*d1e0*/  FADD R2, R26, R2 ;  /* 0x000000021a027221 */ /* 0x004fc80000000000 */
[----:B------:R0:W-:Y:S01]  /*d1f0*/  STL [R1+0x25c], R0 ;  /* 0x00025c0001007387 */ /* 0x0001e20000100800 */
[----:B----4-:R-:W-:-:S03]  /*d200*/  FADD R3, R27, R3 ;  /* 0x000000031b037221 */ /* 0x010fc60000000000 */
[----:B------:R-:W2:Y:S04]  /*d210*/  LDL.LU R27, [R1+0x2c8] ;  /* 0x0002c800011b7983 */ /* 0x000ea80000300800 */
[----:B------:R1:W-:Y:S04]  /*d220*/  STL [R1+0x260], R2 ;  /* 0x0002600201007387 */ /* 0x0003e80000100800 */
[----:B------:R-:W3:Y:S04]  /*d230*/  LDL.LU R26, [R1+0x2cc] ;  /* 0x0002cc00011a7983 */ /* 0x000ee80000300800 */
[----:B------:R-:W4:Y:S04]  /*d240*/  LDL.LU R25, [R1+0x2d0] ;  /* 0x0002d00001197983 */ /* 0x000f280000300800 */
[----:B------:R1:W-:Y:S04]  /*d250*/  STL [R1+0x264], R3 ;  /* 0x0002640301007387 */ /* 0x0003e80000100800 */
[----:B------:R-:W4:Y:S04]  /*d260*/  LDL.LU R24, [R1+0x2d4] ;  /* 0x0002d40001187983 */ /* 0x000f280000300800 */
[----:B0-----:R-:W4:Y:S04]  /*d270*/  LDL.LU R0, [R1+0x2d8] ;  /* 0x0002d80001007983 */ /* 0x001f280000300800 */
[----:B-1----:R-:W4:Y:S04]  /*d280*/  LDL.LU R2, [R1+0x2dc] ;  /* 0x0002dc0001027983 */ /* 0x002f280000300800 */
[----:B------:R-:W4:Y:S01]  /*d290*/  LDL.LU R3, [R1+0x2e0] ;  /* 0x0002e00001037983 */ /* 0x000f220000300800 */
[----:B------:R-:W-:-:S05]  /*d2a0*/  FADD R140, R28, R140 ;  /* 0x0000008c1c8c7221 */ /* 0x000fca0000000000 */
[----:B------:R0:W-:Y:S04]  /*d2b0*/  STL [R1+0x268], R140 ;  /* 0x0002688c01007387 */ /* 0x0001e80000100800 */
[----:B0-----:R-:W4:Y:S01]  /*d2c0*/  LDL.LU R140, [R1+0x49c] ;  /* 0x00049c00018c7983 */ /* 0x001f220000300800 */
[----:B------:R-:W-:-:S03]  /*d2d0*/  FADD R141, R29, R141 ;  /* 0x0000008d1d8d7221 */ /* 0x000fc60000000000 */
[----:B------:R-:W4:Y:S04]  /*d2e0*/  LDL.LU R28, [R1+0x2c4] ;  /* 0x0002c400011c7983 */ /* 0x000f280000300800 */
        /* <DEDUP_REMOVED lines=20> */
[----:B------:R0:W-:Y:S01]  /*d430*/  STL [R1+0x280], R146 ;  /* 0x0002809201007387 */ /* 0x0001e20000100800 */
[----:B-----5:R-:W-:-:S03]  /*d440*/  FADD R147, R35, R147 ;  /* 0x0000009323937221 */ /* 0x020fc60000000000 */
[----:B0-----:R-:W5:Y:S04]  /*d450*/  LDL.LU R146, [R1+0x484] ;  /* 0x0004840001927983 */ /* 0x001f680000300800 */
[----:B------:R-:W5:Y:S04]  /*d460*/  LDL.LU R34, [R1+0x2ac] ;  /* 0x0002ac0001227983 */ /* 0x000f680000300800 */
[----:B------:R0:W-:Y:S01]  /*d470*/  STL [R1+0x284], R147 ;  /* 0x0002849301007387 */ /* 0x0001e20000100800 */
[----:B------:R-:W-:-:S03]  /*d480*/  FADD R148, R36, R148 ;  /* 0x0000009424947221 */ /* 0x000fc60000000000 */
[----:B0-----:R-:W5:Y:S04]  /*d490*/  LDL.LU R147, [R1+0x480] ;  /* 0x0004800001937983 */ /* 0x001f680000300800 */
[----:B------:R-:W5:Y:S01]  /*d4a0*/  LDL.LU R35, [R1+0x2a8] ;  /* 0x0002a80001237983 */ /* 0x000f620000300800 */
[----:B------:R-:W-:-:S03]  /*d4b0*/  FADD R149, R37, R149 ;  /* 0x0000009525957221 */ /* 0x000fc60000000000 */
[----:B------:R0:W-:Y:S01]  /*d4c0*/  STL [R1+0x288], R148 ;  /* 0x0002889401007387 */ /* 0x0001e20000100800 */
[----:B------:R-:W-:Y:S01]  /*d4d0*/  FADD R150, R38, R150 ;  /* 0x0000009626967221 */ /* 0x000fe20000000000 */
[----:B------:R-:W-:Y:S02]  /*d4e0*/  FADD R151, R39, R151 ;  /* 0x0000009727977221 */ /* 0x000fe40000000000 */
[----:B0-----:R-:W5:Y:S04]  /*d4f0*/  LDL.LU R148, [R1+0x47c] ;  /* 0x00047c0001947983 */ /* 0x001f680000300800 */
[----:B------:R-:W5:Y:S04]  /*d500*/  LDL.LU R36, [R1+0x2a4] ;  /* 0x0002a40001247983 */ /* 0x000f680000300800 */
[----:B------:R0:W-:Y:S04]  /*d510*/  STL [R1+0x28c], R149 ;  /* 0x00028c9501007387 */ /* 0x0001e80000100800 */
[----:B0-----:R-:W5:Y:S04]  /*d520*/  LDL.LU R149, [R1+0x478] ;  /* 0x0004780001957983 */ /* 0x001f680000300800 */
[----:B------:R-:W5:Y:S04]  /*d530*/  LDL.LU R37, [R1+0x2a0] ;  /* 0x0002a00001257983 */ /* 0x000f680000300800 */
[----:B------:R0:W-:Y:S04]  /*d540*/  STL [R1+0x290], R150 ;  /* 0x0002909601007387 */ /* 0x0001e80000100800 */
[----:B0-----:R-:W5:Y:S04]  /*d550*/  LDL.LU R150, [R1+0x474] ;  /* 0x0004740001967983 */ /* 0x001f680000300800 */
[----:B------:R-:W5:Y:S04]  /*d560*/  LDL.LU R38, [R1+0x29c] ;  /* 0x00029c0001267983 */ /* 0x000f680000300800 */
[----:B------:R0:W-:Y:S04]  /*d570*/  STL [R1+0x294], R151 ;  /* 0x0002949701007387 */ /* 0x0001e80000100800 */
[----:B0-----:R-:W5:Y:S04]  /*d580*/  LDL.LU R151, [R1+0x470] ;  /* 0x0004700001977983 */ /* 0x001f680000300800 */
[----:B------:R-:W5:Y:S01]  /*d590*/  LDL.LU R39, [R1+0x298] ;  /* 0x0002980001277983 */ /* 0x000f620000300800 */
[----:B--2---:R-:W-:Y:S01]  /*d5a0*/  FADD R27, R52, R27 ;  /* 0x0000001b341b7221 */ /* 0x004fe20000000000 */
[----:B---3--:R-:W-:Y:S01]  /*d5b0*/  FADD R26, R53, R26 ;  /* 0x0000001a351a7221 */ /* 0x008fe20000000000 */
[----:B----4-:R-:W-:Y:S01]  /*d5c0*/  FADD R25, R54, R25 ;  /* 0x0000001936197221 */ /* 0x010fe20000000000 */
[----:B------:R-:W-:Y:S01]  /*d5d0*/  FADD R24, R55, R24 ;  /* 0x0000001837187221 */ /* 0x000fe20000000000 */
        /* <DEDUP_REMOVED lines=9> */
[----:B-----5:R-:W-:Y:S01]  /*d670*/  FADD R34, R45, R34 ;  /* 0x000000222d227221 */ /* 0x020fe20000000000 */
[----:B------:R-:W-:Y:S01]  /*d680*/  FADD R35, R44, R35 ;  /* 0x000000232c237221 */ /* 0x000fe20000000000 */
[----:B------:R-:W-:Y:S01]  /*d690*/  FADD R36, R43, R36 ;  /* 0x000000242b247221 */ /* 0x000fe20000000000 */
[----:B------:R-:W-:Y:S01]  /*d6a0*/  FADD R37, R42, R37 ;  /* 0x000000252a257221 */ /* 0x000fe20000000000 */
[----:B------:R-:W-:Y:S01]  /*d6b0*/  FADD R38, R41, R38 ;  /* 0x0000002629267221 */ /* 0x000fe20000000000 */
[----:B------:R-:W-:-:S05]  /*d6c0*/  FADD R39, R40, R39 ;  /* 0x0000002728277221 */ /* 0x000fca0000000000 */
[----:B------:R0:W-:Y:S04]  /*d6d0*/  STL [R1+0x298], R39 ;  /* 0x0002982701007387 */ /* 0x0001e80000100800 */
        /* <DEDUP_REMOVED lines=15> */
[----:B------:R-:W5:Y:S04]  /*d7d0*/  LDL.LU R51, [R1+0x2e4] ;  /* 0x0002e40001337983 */ /* 0x000f680000300800 */
[----:B------:R5:W-:Y:S04]  /*d7e0*/  STL [R1+0x2d8], R0 ;  /* 0x0002d80001007387 */ /* 0x000be80000100800 */
[----:B------:R-:W5:Y:S04]  /*d7f0*/  LDL.LU R50, [R1+0x2e8] ;  /* 0x0002e80001327983 */ /* 0x000f680000300800 */
[----:B------:R5:W-:Y:S04]  /*d800*/  STL [R1+0x2dc], R2 ;  /* 0x0002dc0201007387 */ /* 0x000be80000100800 */
[----:B------:R-:W5:Y:S04]  /*d810*/  LDL.LU R49, [R1+0x2ec] ;  /* 0x0002ec0001317983 */ /* 0x000f680000300800 */
[----:B------:R5:W-:Y:S04]  /*d820*/  STL [R1+0x2e0], R3 ;  /* 0x0002e00301007387 */ /* 0x000be80000100800 */
[----:B------:R-:W5:Y:S04]  /*d830*/  LDL.LU R48, [R1+0x2f0] ;  /* 0x0002f00001307983 */ /* 0x000f680000300800 */
        /* <DEDUP_REMOVED lines=8> */
[----:B0-----:R-:W5:Y:S04]  /*d8c0*/  LDL.LU R39, [R1+0x314] ;  /* 0x0003140001277983 */ /* 0x001f680000300800 */
[----:B-1----:R-:W5:Y:S04]  /*d8d0*/  LDL.LU R38, [R1+0x318] ;  /* 0x0003180001267983 */ /* 0x002f680000300800 */
[----:B--2---:R-:W2:Y:S04]  /*d8e0*/  LDL.LU R37, [R1+0x31c] ;  /* 0x00031c0001257983 */ /* 0x004ea80000300800 */
[----:B---3--:R-:W3:Y:S04]  /*d8f0*/  LDL.LU R36, [R1+0x320] ;  /* 0x0003200001247983 */ /* 0x008ee80000300800 */
[----:B----4-:R-:W4:Y:S04]  /*d900*/  LDL.LU R35, [R1+0x324] ;  /* 0x0003240001237983 */ /* 0x010f280000300800 */
[----:B-----5:R-:W5:Y:S04]  /*d910*/  LDL.LU R34, [R1+0x328] ;  /* 0x0003280001227983 */ /* 0x020f680000300800 */
        /* <DEDUP_REMOVED lines=12> */
[----:B------:R-:W5:Y:S01]  /*d9e0*/  LDL.LU R3, [R1+0x35c] ;  /* 0x00035c0001037983 */ /* 0x000f620000300800 */
[----:B------:R-:W-:Y:S01]  /*d9f0*/  FADD R51, R59, R51 ;  /* 0x000000333b337221 */ /* 0x000fe20000000000 */
[----:B------:R-:W-:-:S04]  /*da00*/  FADD R50, R60, R50 ;  /* 0x000000323c327221 */ /* 0x000fc80000000000 */
        /* <DEDUP_REMOVED lines=25> */
[----:B--2---:R-:W-:-:S03]  /*dba0*/  FADD R37, R73, R37 ;  /* 0x0000002549257221 */ /* 0x004fc60000000000 */
[----:B------:R2:W-:Y:S01]  /*dbb0*/  STL [R1+0x318], R38 ;  /* 0x0003182601007387 */ /* 0x0005e20000100800 */
[----:B---3--:R-:W-:-:S03]  /*dbc0*/  FADD R36, R74, R36 ;  /* 0x000000244a247221 */ /* 0x008fc60000000000 */
[----:B------:R3:W-:Y:S01]  /*dbd0*/  STL [R1+0x31c], R37 ;  /* 0x00031c2501007387 */ /* 0x0007e20000100800 */
[----:B----4-:R-:W-:-:S03]  /*dbe0*/  FADD R35, R75, R35 ;  /* 0x000000234b237221 */ /* 0x010fc60000000000 */
[----:B------:R4:W-:Y:S01]  /*dbf0*/  STL [R1+0x320], R36 ;  /* 0x0003202401007387 */ /* 0x0009e20000100800 */
[----:B-----5:R-:W-:-:S03]  /*dc00*/  FADD R34, R76, R34 ;  /* 0x000000224c227221 */ /* 0x020fc60000000000 */
        /* <DEDUP_REMOVED lines=24> */
[----:B0-----:R-:W5:Y:S01]  /*dd90*/  LDL.LU R51, [R1+0x360] ;  /* 0x0003600001337983 */ /* 0x001f620000300800 */
[----:B------:R-:W-:-:S03]  /*dda0*/  FADD R3, R89, R3 ;  /* 0x0000000359037221 */ /* 0x000fc60000000000 */
[----:B------:R0:W-:Y:S04]  /*ddb0*/  STL [R1+0x354], R0 ;  /* 0x0003540001007387 */ /* 0x0001e80000100800 */
[----:B-1----:R-:W5:Y:S04]  /*ddc0*/  LDL.LU R50, [R1+0x364] ;  /* 0x0003640001327983 */ /* 0x002f680000300800 */
        /* <DEDUP_REMOVED lines=181> */
[----:B------:R-:W-:Y:S01]  /*e920*/  FADD R2, R150, R2 ;  /* 0x0000000296027221 */ /* 0x000fe20000000000 */
[----:B------:R-:W-:-:S05]  /*e930*/  FADD R3, R3, R151 ;  /* 0x0000009703037221 */ /* 0x000fca0000000000 */
[----:B------:R0:W-:Y:S04]  /*e940*/  STL [R1+0x454], R3 ;  /* 0x0004540301007387 */ /* 0x0001e80000100800 */
[----:B------:R0:W-:Y:S04]  /*e950*/  STL [R1+0x44c], R0 ;  /* 0x00044c0001007387 */ /* 0x0001e80000100800 */
[----:B------:R0:W-:Y:S02]  /*e960*/  STL [R1+0x450], R2 ;  /* 0x0004500201007387 */ /* 0x0001e40000100800 */
.L_x_28:
[----:B0-----:R-:W0:Y:S02]  /*e970*/  LDC R0, c[0x0][0x28c] ;  /* 0x0000a300ff007b82 */ /* 0x001e240000000800 */
[----:B0-----:R-:W-:-:S13]  /*e980*/  ISETP.GE.AND P0, PT, R0, 0x1, PT ;  /* 0x000000010000780c */ /* 0x001fda0003f06270 */
[----:B------:R-:W-:Y:S05]  /*e990*/  @!P0 BRA `(.L_x_29) ;  /* 0x0000000000508947 */ /* 0x000fea0003800000 */
[----:B------:R-:W-:-:S06]  /*e9a0*/  UISETP.NE.AND UP0, UPT, UR24, 0x3, UPT ;  /* 0x000000031800788c */ /* 0x000fcc000bf05270 */
[----:B------:R-:W-:-:S13]  /*e9b0*/  PLOP3.LUT P0, PT, PT, PT, UP0, 0x80, 0x0 ;  /* 0x000000000000781c */ /* 0x000fda0003f0f008 */
[----:B------:R-:W-:Y:S05]  /*e9c0*/  @!P0 BRA `(.L_x_30) ;  /* 0x0000000000048947 */ /* 0x000fea0003800000 */
[----:B------:R-:W-:Y:S01]  /*e9d0*/  BPT.TRAP 0x1 ;  /* 0x000000040000795c */ /* 0x000fe20000300000 */
.L_x_30:
[----:B------:R-:W-:-:S04]  /*e9e0*/  UISETP.LT.AND UP0, UPT, UR9, 0x1, UPT ;  /* 0x000000010900788c */ /* 0x000fc8000bf01270 */
[----:B------:R-:W-:Y:S02]  /*e9f0*/  USEL UR8, UR9, 0x1, UP0 ;  /* 0x0000000109087887 */ /* 0x000fe40008000000 */
[----:B------:R-:W-:Y:S02]  /*ea00*/  UISETP.GT.U32.AND UP0, UPT, UR13, 0x1, UPT ;  /* 0x000000010d00788c */ /* 0x000fe4000bf04070 */
[----:B------:R-:W-:-:S04]  /*ea10*/  UIADD3 UR8, UR5, UR9, -UR8 ;  /* 0x0000000905087290 */ /* 0x000fc8000fffe808 */
[----:B------:R-:W-:Y:S01]  /*ea20*/  UIMAD.WIDE.U32 UR6, UR8, 0x24924925, URZ ;  /* 0x24924925080678a5 */ /* 0x000fe2000f8e003f */
[----:B------:R-:W-:-:S03]  /*ea30*/  PLOP3.LUT P0, PT, PT, PT, UP0, 0x80, 0x0 ;  /* 0x000000000000781c */ /* 0x000fc60003f0f008 */
[----:B------:R-:W-:-:S04]  /*ea40*/  UIADD3 UR6, UR8, -UR7, URZ ;  /* 0x8000000708067290 */ /* 0x000fc8000fffe03f */
[----:B------:R-:W-:-:S04]  /*ea50*/  ULEA.HI UR6, UR6, UR7, URZ, 0x1f ;  /* 0x0000000706067291 */ /* 0x000fc8000f8ff83f */
[----:B------:R-:W-:-:S04]  /*ea60*/  USHF.R.U32.HI UR6, URZ, 0x2, UR6 ;  /* 0x000000023f067899 */ /* 0x000fc80008011606 */
[----:B------:R-:W-:-:S04]  /*ea70*/  UIMAD UR6, UR6, -0x7, UR8 ;  /* 0xfffffff9060678a4 */ /* 0x000fc8000f8e0208 */
[----:B------:R-:W-:-:S04]  /*ea80*/  ULEA UR6, UR6, UR11, 0x3 ;  /* 0x0000000b06067291 */ /* 0x000fc8000f8e183f */
[----:B------:R-:W-:-:S04]  /*ea90*/  UIADD3 UR6, UR6, 0x38, URZ ;  /* 0x0000003806067890 */ /* 0x000fc8000fffe03f */
[----:B------:R-:W-:-:S09]  /*eaa0*/  UPRMT UR6, URZ, 0x654, UR6 ;  /* 0x000006543f067896 */ /* 0x000fd20008000006 */
[----:B------:R-:W-:Y:S01]  /*eab0*/  SYNCS.ARRIVE.TRANS64.RED.A1T0 RZ, [UR6], RZ ;  /* 0x000000ffffff79a7 */ /* 0x000fe20008100406 */
[----:B------:R-:W-:Y:S05]  /*eac0*/  @P0 BRA `(.L_x_29) ;  /* 0x0000000000040947 */ /* 0x000fea0003800000 */
[----:B------:R-:W-:Y:S01]  /*ead0*/  BPT.TRAP 0x1 ;  /* 0x000000040000795c */ /* 0x000fe20000300000 */
.L_x_29:
[----:B------:R-:W4:Y:S01]  /*eae0*/  LDL.LU R26, [R1+0x464] ;  /* 0x00046400011a7983 */ /* 0x000f220000300800 */
[----:B------:R-:W0:Y:S01]  /*eaf0*/  LDC R3, c[0x0][0x288] ;  /* 0x0000a200ff037b82 */ /* 0x000e220000000800 */
[----:B------:R-:W5:Y:S01]  /*eb00*/  S2R R25, SR_TID.X ;  /* 0x0000000000197919 */ /* 0x000f620000002100 */
[----:B------:R-:W-:Y:S01]  /*eb10*/  UIADD3 UR8, UR9, UR5, URZ ;  /* 0x0000000509087290 */ /* 0x000fe2000fffe03f */
[----:B------:R-:W-:Y:S01]  /*eb20*/  ULDC UR6, c[0x0][0x284] ;  /* 0x0000a10000067ab9 */ /* 0x000fe20000000800 */
[----:B------:R-:W2:Y:S02]  /*eb30*/  LDL.LU R24, [R1+0x460] ;  /* 0x0004600001187983 */ /* 0x000ea40000300800 */
[----:B------:R-:W-:Y:S01]  /*eb40*/  UISETP.GT.U32.AND UP0, UPT, UR8, 0x6, UPT ;  /* 0x000000060800788c */ /* 0x000fe2000bf04070 */
[----:B------:R-:W-:Y:S01]  /*eb50*/  IMAD.MOV.U32 R39, RZ, RZ, -0x1 ;  /* 0xffffffffff277424 */ /* 0x000fe200078e00ff */
[----:B------:R-:W-:Y:S02]  /*eb60*/  USHF.R.S32.HI UR11, URZ, 0x1f, UR10 ;  /* 0x0000001f3f0b7899 */ /* 0x000fe4000801140a */
[----:B------:R-:W-:-:S02]  /*eb70*/  UISETP.LT.U32.AND UP0, UPT, UR9, 0x7, UP0 ;  /* 0x000000070900788c */ /* 0x000fc40008701070 */
[----:B------:R-:W-:Y:S01]  /*eb80*/  UISETP.GE.U32.AND UP1, UPT, UR9, 0x7, UPT ;  /* 0x000000070900788c */ /* 0x000fe2000bf26070 */
[----:B------:R-:W-:Y:S01]  /*eb90*/  ULDC.64 UR14, c[0x0][0x5d0] ;  /* 0x00017400000e7ab9 */ /* 0x000fe20000000a00 */
[----:B------:R-:W-:-:S04]  /*eba0*/  USEL UR12, URZ, 0x1, !UP0 ;  /* 0x000000013f0c7887 */ /* 0x000fc8000c000000 */
[----:B------:R-:W-:Y:S01]  /*ebb0*/  ULOP3.LUT UR4, UR4, UR12, URZ, 0x3c, !UPT ;  /* 0x0000000c04047292 */ /* 0x000fe2000f8e3c3f */
[C---:B-----5:R-:W-:Y:S01]  /*ebc0*/  LOP3.LUT R2, R25.reuse, 0x3, RZ, 0xc0, !PT ;  /* 0x0000000319027812 */ /* 0x060fe200078ec0ff */
[----:B------:R-:W-:Y:S01]  /*ebd0*/  IMAD.SHL.U32 R30, R25, 0x2, RZ ;  /* 0x00000002191e7824 */ /* 0x000fe200078e00ff */
[----:B------:R-:W-:-:S03]  /*ebe0*/  SHF.R.U32.HI R32, RZ, 0x7, R25 ;  /* 0x00000007ff207819 */ /* 0x000fc60000011619 */
[----:B0-----:R-:W-:Y:S01]  /*ebf0*/  IMAD R2, R2, -0x2, R3 ;  /* 0xfffffffe02027824 */ /* 0x001fe200078e0203 */
[----:B------:R-:W-:Y:S02]  /*ec00*/  LOP3.LUT R32, R32, 0x1, RZ, 0xc0, !PT ;  /* 0x0000000120207812 */ /* 0x000fe400078ec0ff */
[----:B------:R-:W-:-:S03]  /*ec10*/  LOP3.LUT R30, R30, 0x6, RZ, 0xc0, !PT ;  /* 0x000000061e1e7812 */ /* 0x000fc600078ec0ff */
[----:B------:R-:W-:Y:S02]  /*ec20*/  IMAD.SHL.U32 R33, R32, 0x40, RZ ;  /* 0x0000004020217824 */ /* 0x000fe400078e00ff */
[----:B----4-:R-:W-:-:S04]  /*ec30*/  IMAD.WIDE R34, R26, 0x100, RZ ;  /* 0x000001001a227825 */ /* 0x010fc800078e02ff */
[----:B--2---:R-:W-:Y:S01]  /*ec40*/  IMAD.SHL.U32 R0, R24, 0x100, RZ ;  /* 0x0000010018007824 */ /* 0x004fe200078e00ff */
[----:B------:R-:W-:Y:S01]  /*ec50*/  PRMT R30, R30, 0x6540, R24 ;  /* 0x000065401e1e7816 */ /* 0x000fe20000000018 */
[----:B------:R-:W-:-:S03]  /*ec60*/  IMAD.U32 R24, RZ, RZ, UR14 ;  /* 0x0000000eff187e24 */ /* 0x000fc6000f8e00ff */
[----:B------:R-:W-:Y:S01]  /*ec70*/  ISETP.GE.AND P0, PT, R0, R3, PT ;  /* 0x000000030000720c */ /* 0x000fe20003f06270 */
[----:B------:R-:W-:Y:S01]  /*ec80*/  IMAD.IADD R0, R2, 0x1, -R0 ;  /* 0x0000000102007824 */ /* 0x000fe200078e0a00 */
[----:B------:R-:W-:Y:S02]  /*ec90*/  SHF.R.U32.HI R2, RZ, 0x2, R25 ;  /* 0x00000002ff027819 */ /* 0x000fe40000011619 */
[----:B------:R-:W-:Y:S02]  /*eca0*/  LOP3.LUT R3, R25, 0x60, RZ, 0xc0, !PT ;  /* 0x0000006019037812 */ /* 0x000fe400078ec0ff */
[----:B------:R-:W-:Y:S02]  /*ecb0*/  LOP3.LUT R2, R2, 0x7, RZ, 0xc0, !PT ;  /* 0x0000000702027812 */ /* 0x000fe400078ec0ff */
[----:B------:R-:W-:Y:S02]  /*ecc0*/  SHF.R.U32.HI R3, RZ, 0x1, R3 ;  /* 0x00000001ff037819 */ /* 0x000fe40000011603 */
[----:B------:R-:W-:-:S02]  /*ecd0*/  LOP3.LUT R33, R33, 0x40, R2, 0xe2, !PT ;  /* 0x0000004021217812 */ /* 0x000fc400078ee202 */
[----:B------:R-:W-:Y:S02]  /*ece0*/  IADD3 R2, RZ, -R3, -R2 ;  /* 0x80000003ff027210 */ /* 0x000fe40007ffe802 */
[----:B------:R-:W-:Y:S02]  /*ecf0*/  SHF.R.S32.HI R31, RZ, 0x1f, R30 ;  /* 0x0000001fff1f7819 */ /* 0x000fe4000001141e */
[----:B------:R-:W-:Y:S01]  /*ed00*/  LOP3.LUT R33, R34, R33, R3, 0xfe, !PT ;  /* 0x0000002122217212 */ /* 0x000fe200078efe03 */
[----:B------:R-:W-:Y:S02]  /*ed10*/  IMAD R32, R32, -0x40, R2 ;  /* 0xffffffc020207824 */ /* 0x000fe400078e0202 */
[----:B------:R-:W-:Y:S02]  /*ed20*/  IMAD.SHL.U32 R2, R26, 0x100, RZ ;  /* 0x000001001a027824 */ /* 0x000fe400078e00ff */
[----:B------:R-:W-:-:S03]  /*ed30*/  IMAD.WIDE.U32 R24, R24, UR10, R30 ;  /* 0x0000000a18187c25 */ /* 0x000fc6000f8e001e */
[C---:B------:R-:W-:Y:S02]  /*ed40*/  IADD3 R32, -R2.reuse, UR6, R32 ;  /* 0x0000000602207c10 */ /* 0x040fe4000fffe120 */
[----:B------:R-:W-:Y:S01]  /*ed50*/  ISETP.GE.OR P0, PT, R2, UR6, P0 ;  /* 0x0000000602007c0c */ /* 0x000fe20008706670 */
[----:B------:R-:W-:Y:S02]  /*ed60*/  UIMAD.WIDE.U32 UR6, UR8, 0x24924925, URZ ;  /* 0x24924925080678a5 */ /* 0x000fe4000f8e003f */
[----:B------:R-:W-:Y:S02]  /*ed70*/  UIMAD UR6, UR11, UR14, URZ ;  /* 0x0000000e0b0672a4 */ /* 0x000fe4000f8e023f */
[----:B------:R-:W-:Y:S02]  /*ed80*/  UIADD3 UR5, UR8, -UR7, URZ ;  /* 0x8000000708057290 */ /* 0x000fe4000fffe03f */
[----:B------:R-:W-:Y:S02]  /*ed90*/  UIMAD UR6, UR10, UR15, UR6 ;  /* 0x0000000f0a0672a4 */ /* 0x000fe4000f8e0206 */
[----:B------:R-:W-:-:S04]  /*eda0*/  ULEA.HI UR5, UR5, UR7, URZ, 0x1f ;  /* 0x0000000705057291 */ /* 0x000fc8000f8ff83f */
[----:B------:R-:W-:Y:S01]  /*edb0*/  USHF.R.U32.HI UR5, URZ, 0x2, UR5 ;  /* 0x000000023f057899 */ /* 0x000fe20008011605 */
[----:B------:R-:W-:-:S03]  /*edc0*/  VIADD R25, R25, UR6 ;  /* 0x0000000619197c36 */ /* 0x000fc60008000000 */
[----:B------:R-:W-:Y:S02]  /*edd0*/  @UP1 ULOP3.LUT UR4, UR4, 0x1, UR5, 0x78, !UPT ;  /* 0x0000000104041892 */ /* 0x000fe4000f8e7805 */
[----:B------:R-:W-:Y:S01]  /*ede0*/  UIMAD UR5, UR5, -0x7, UR8 ;  /* 0xfffffff9050578a4 */ /* 0x000fe2000f8e0208 */
[----:B------:R-:W-:Y:S11]  /*edf0*/  @P0 BRA `(.L_x_31) ;  /* 0x0000012400bc0947 */ /* 0x000ff60003800000 */
[----:B------:R-:W0:Y:S01]  /*ee00*/  LDC.64 R26, c[0x0][0x5c8] ;  /* 0x00017200ff1a7b82 */ /* 0x000e220000000a00 */
[----:B------:R-:W-:Y:S01]  /*ee10*/  ULDC.64 UR6, c[0x0][0x5c0] ;  /* 0x0001700000067ab9 */ /* 0x000fe20000000a00 */
[----:B------:R-:W-:Y:S01]  /*ee20*/  BSSY B0, `(.L_x_31) ;  /* 0x000126c000007945 */ /* 0x000fe20003800000 */
[-C--:B0-----:R-:W-:Y:S01]  /*ee30*/  IMAD R2, R35, R26.reuse, RZ ;  /* 0x0000001a23027224 */ /* 0x081fe200078e02ff */
[----:B------:R-:W-:Y:S01]  /*ee40*/  SHF.L.U64.HI R36, R26, 0x3, R27 ;  /* 0x000000031a247819 */ /* 0x000fe2000001021b */
[----:B------:R-:W-:-:S04]  /*ee50*/  IMAD.WIDE.U32 R24, R33, R26, R24 ;  /* 0x0000001a21187225 */ /* 0x000fc800078e0018 */
[----:B------:R-:W-:Y:S01]  /*ee60*/  IMAD R2, R33, R27, R2 ;  /* 0x0000001b21027224 */ /* 0x000fe200078e0202 */
[C---:B------:R-:W-:Y:S01]  /*ee70*/  LEA R28, P2, R26.reuse, R24, 0x7 ;  /* 0x000000181a1c7211 */ /* 0x040fe200078438ff */
[----:B------:R-:W-:Y:S02]  /*ee80*/  IMAD.SHL.U32 R3, R26, 0x8, RZ ;  /* 0x000000081a037824 */ /* 0x000fe400078e00ff */
[----:B------:R-:W-:Y:S01]  /*ee90*/  IMAD.IADD R25, R25, 0x1, R2 ;  /* 0x0000000119197824 */ /* 0x000fe200078e0202 */
[C---:B------:R-:W-:Y:S02]  /*eea0*/  IADD3 R2, P5, R24.reuse, UR6, RZ ;  /* 0x0000000618027c10 */ /* 0x040fe4000ffbe0ff */
[----:B------:R-:W-:Y:S02]  /*eeb0*/  IADD3 R24, P0, P1, R24, UR6, R3 ;  /* 0x0000000618187c10 */ /* 0x000fe4000f91e003 */
[----:B------:R-:W-:Y:S02]  /*eec0*/  LEA.HI.X R29, R26, R25, R27, 0x7, P2 ;  /* 0x000000191a1d7211 */ /* 0x000fe400010f3c1b */
[----:B------:R-:W-:-:S02]  /*eed0*/  IADD3 R26, P2, P3, R28, UR6, R3 ;  /* 0x000000061c1a7c10 */ /* 0x000fc4000fb5e003 */
[----:B------:R-:W-:Y:S02]  /*eee0*/  IADD3.X R3, R25, UR7, RZ, P5, !PT ;  /* 0x0000000719037c10 */ /* 0x000fe4000affe4ff */
[----:B------:R-:W-:Y:S02]  /*eef0*/  FSETP.NEU.AND P5, PT, RZ, UR23, PT ;  /* 0x00000017ff007c0b */ /* 0x000fe4000bfad000 */
[----:B------:R-:W-:Y:S02]  /*ef00*/  IADD3 R28, P6, R28, UR6, RZ ;  /* 0x000000061c1c7c10 */ /* 0x000fe4000ffde0ff */
[--C-:B------:R-:W-:Y:S02]  /*ef10*/  IADD3.X R27, R29, UR7, R36.reuse, P2, P3 ;  /* 0x000000071d1b7c10 */ /* 0x100fe400097e6424 */
[----:B------:R-:W-:Y:S02]  /*ef20*/  IADD3.X R25, R25, UR7, R36, P0, P1 ;  /* 0x0000000719197c10 */ /* 0x000fe400087e2424 */
[----:B------:R-:W-:-:S05]  /*ef30*/  IADD3.X R29, R29, UR7, RZ, P6, !PT ;  /* 0x000000071d1d7c10 */ /* 0x000fca000b7fe4ff */
[----:B------:R-:W-:Y:S05]  /*ef40*/  @!P5 BRA `(.L_x_32) ;  /* 0x000000d800fcd947 */ /* 0x000fea0003800000 */
[----:B------:R-:W-:Y:S01]  /*ef50*/  ULDC.64 UR6, c[0x0][0x5b8] ;  /* 0x00016e0000067ab9 */ /* 0x000fe20000000a00 */
[----:B------:R-:W-:Y:S01]  /*ef60*/  BSSY B1, `(.L_x_33) ;  /* 0x0000013000017945 */ /* 0x000fe20003800000 */
[----:B------:R-:W-:Y:S01]  /*ef70*/  IMAD.U32 R36, RZ, RZ, UR6 ;  /* 0x00000006ff247e24 */ /* 0x000fe2000f8e00ff */
[----:B------:R-:W-:-:S03]  /*ef80*/  UIMAD UR6, UR11, UR6, URZ ;  /* 0x000000060b0672a4 */ /* 0x000fc6000f8e023f */
[----:B------:R-:W-:Y:S01]  /*ef90*/  IMAD.WIDE.U32 R30, R36, UR10, R30 ;  /* 0x0000000a241e7c25 */ /* 0x000fe2000f8e001e */
[----:B------:R-:W-:-:S03]  /*efa0*/  UIMAD UR6, UR10, UR7, UR6 ;  /* 0x000000070a0672a4 */ /* 0x000fc6000f8e0206 */
[----:B------:R-:W-:Y:S01]  /*efb0*/  IMAD.MOV.U32 R36, RZ, RZ, R30 ;  /* 0x000000ffff247224 */ /* 0x000fe200078e001e */
[----:B------:R-:W-:Y:S02]  /*efc0*/  ULDC.64 UR10, c[0x0][0x5a8] ;  /* 0x00016a00000a7ab9 */ /* 0x000fe40000000a00 */
[----:B------:R-:W-:Y:S01]  /*efd0*/  VIADD R37, R31, UR6 ;  /* 0x000000061f257c36 */ /* 0x000fe20008000000 */
[----:B------:R-:W-:Y:S02]  /*efe0*/  ULDC.64 UR6, c[0x0][0x5b0] ;  /* 0x00016c0000067ab9 */ /* 0x000fe40000000a00 */
[----:B------:R-:W-:Y:S02]  /*eff0*/  IMAD R38, R35, UR6, RZ ;  /* 0x0000000623267c24 */ /* 0x000fe4000f8e02ff */
[----:B------:R-:W-:-:S04]  /*f000*/  IMAD.WIDE.U32 R30, R33, UR6, R36 ;  /* 0x00000006211e7c25 */ /* 0x000fc8000f8e0024 */
[----:B------:R-:W-:Y:S01]  /*f010*/  IMAD R38, R33, UR7, R38 ;  /* 0x0000000721267c24 */ /* 0x000fe2000f8e0226 */
[----:B------:R-:W-:-:S04]  /*f020*/  IADD3 R30, P0, R30, UR10, RZ ;  /* 0x0000000a1e1e7c10 */ /* 0x000fc8000ff1e0ff */
[--C-:B------:R-:W-:Y:S02]  /*f030*/  IADD3.X R31, R31, UR11, R38.reuse, P0, !PT ;  /* 0x0000000b1f1f7c10 */ /* 0x100fe400087fe426 */
[----:B------:R-:W-:Y:S02]  /*f040*/  ISETP.GE.AND P0, PT, R32, 0x1, PT ;  /* 0x000000012000780c */ /* 0x000fe40003f06270 */
[----:B------:R-:W-:Y:S02]  /*f050*/  PRMT R38, RZ, 0x7610, R38 ;  /* 0x00007610ff267816 */ /* 0x000fe40000000026 */
[----:B------:R-:W-:-:S13]  /*f060*/  ISETP.LT.OR P1, PT, R0, 0x1, !P0 ;  /* 0x000000010000780c */ /* 0x000fda0004721670 */
[----:B------:R-:W-:Y:S05]  /*f070*/  @P1 BRA `(.L_x_34) ;  /* 0x0000000000041947 */ /* 0x000fea0003800000 */
[----:B------:R0:W5:Y:S02]  /*f080*/  LDG.E.U8 R38, desc[UR20][R30.64] ;  /* 0x000000141e267981 */ /* 0x000164000c1e1100 */
.L_x_34:
[----:B------:R-:W-:Y:S05]  /*f090*/  BSYNC B1 ;  /* 0x0000000000017941 */ /* 0x000fea0003800000 */
.L_x_33:
[----:B-----5:R-:W-:Y:S01]  /*f0a0*/  LOP3.LUT R38, R38, 0xff, RZ, 0xc0, !PT ;  /* 0x000000ff26267812 */ /* 0x020fe200078ec0ff */
[----:B------:R-:W-:Y:S03]  /*f0b0*/  BSSY B1, `(.L_x_35) ;  /* 0x000000b000017945 */ /* 0x000fe60003800000 */
[----:B------:R-:W-:-:S05]  /*f0c0*/  F2FP.F16.E4M3.UNPACK_B R38, R38 ;  /* 0x00000026ff26723e */ /* 0x000fca00020006ff */
[----:B------:R-:W-:-:S05]  /*f0d0*/  HADD2.F32 R38, -RZ, R38.H0_H0 ;  /* 0x20000026ff267230 */ /* 0x000fca0000004100 */
[----:B------:R-:W-:-:S04]  /*f0e0*/  FMUL R38, R38, UR23 ;  /* 0x0000001726267c20 */ /* 0x000fc80008400000 */
[----:B------:R-:W-:-:S05]  /*f0f0*/  FFMA R4, R4, UR22, R38 ;  /* 0x0000001604047c23 */ /* 0x000fca0008000026 */
[----:B------:R-:W-:-:S05]  /*f100*/  F2FP.SATFINITE.E4M3.F32.PACK_AB_MERGE_C R4, RZ, R4, RZ ;  /* 0x00000004ff04723e */ /* 0x000fca00048070ff */
[----:B------:R2:W-:Y:S01]  /*f110*/  @!P1 STG.E.U8 desc[UR20][R2.64], R4 ;  /* 0x0000000402009986 */ /* 0x0005e2000c101114 */
[----:B------:R-:W-:Y:S02]  /*f120*/  ISETP.LT.OR P1, PT, R0, 0x2, !P0 ;  /* 0x000000020000780c */ /* 0x000fe40004721670 */
[----:B--2---:R-:W-:-:S11]  /*f130*/  PRMT R4, RZ, 0x7610, R4 ;  /* 0x00007610ff047816 */ /* 0x004fd60000000004 */
[----:B------:R-:W-:Y:S05]  /*f140*/  @P1 BRA `(.L_x_36) ;  /* 0x0000000000041947 */ /* 0x000fea0003800000 */
[----:B------:R2:W5:Y:S02]  /*f150*/  LDG.E.U8 R4, desc[UR20][R30.64+0x1] ;  /* 0x000001141e047981 */ /* 0x000564000c1e1100 */
.L_x_36:
[----:B------:R-:W-:Y:S05]  /*f160*/  BSYNC B1 ;  /* 0x0000000000017941 */ /* 0x000fea0003800000 */
.L_x_35:
        /* <DEDUP_REMOVED lines=8> */
[----:B------:R-:W-:-:S05]  /*f1f0*/  IADD3 R4, P1, R33, 0x8, RZ ;  /* 0x0000000821047810 */ /* 0x000fca0007f3e0ff */
[----:B----4-:R-:W-:-:S04]  /*f200*/  IMAD.X R5, RZ, RZ, R35, P1 ;  /* 0x000000ffff057224 */ /* 0x010fc800008e0623 */
[----:B------:R-:W-:-:S04]  /*f210*/  IMAD R5, R5, UR6, RZ ;  /* 0x0000000605057c24 */ /* 0x000fc8000f8e02ff */
[C---:B------:R-:W-:Y:S02]  /*f220*/  IMAD R38, R4.reuse, UR7, R5 ;  /* 0x0000000704267c24 */ /* 0x040fe4000f8e0205 */
[----:B------:R-:W-:-:S03]  /*f230*/  IMAD.WIDE.U32 R4, R4, UR6, R36 ;  /* 0x0000000604047c25 */ /* 0x000fc6000f8e0024 */
[----:B------:R-:W-:-:S04]  /*f240*/  IADD3 R4, P1, R4, UR10, RZ ;  /* 0x0000000a04047c10 */ /* 0x000fc8000ff3e0ff */
[--C-:B------:R-:W-:Y:S02]  /*f250*/  IADD3.X R5, R5, UR11, R38.reuse, P1, !PT ;  /* 0x0000000b05057c10 */ /* 0x100fe40008ffe426 */
[----:B------:R-:W-:Y:S02]  /*f260*/  ISETP.GE.AND P1, PT, R32, 0x9, PT ;  /* 0x000000092000780c */ /* 0x000fe40003f26270 */
[----:B------:R-:W-:Y:S02]  /*f270*/  PRMT R38, RZ, 0x7610, R38 ;  /* 0x00007610ff267816 */ /* 0x000fe40000000026 */
[----:B------:R-:W-:-:S13]  /*f280*/  ISETP.LT.OR P2, PT, R0, 0x1, !P1 ;  /* 0x000000010000780c */ /* 0x000fda0004f41670 */
[----:B------:R-:W-:Y:S05]  /*f290*/  @P2 BRA `(.L_x_38) ;  /* 0x0000000000042947 */ /* 0x000fea0003800000 */
[----:B------:R4:W5:Y:S02]  /*f2a0*/  LDG.E.U8 R38, desc[UR20][R4.64] ;  /* 0x0000001404267981 */ /* 0x000964000c1e1100 */
.L_x_38:
[----:B------:R-:W-:Y:S05]  /*f2b0*/  BSYNC B1 ;  /* 0x0000000000017941 */ /* 0x000fea0003800000 */
.L_x_37:
        /* <DEDUP_REMOVED lines=9> */
[----:B0-----:R-:W-:-:S11]  /*f350*/  PRMT R6, RZ, 0x7610, R6 ;  /* 0x00007610ff067816 */ /* 0x001fd60000000006 */
[----:B------:R-:W-:Y:S05]  /*f360*/  @P2 BRA `(.L_x_40) ;  /* 0x0000000000042947 */ /* 0x000fea0003800000 */
[----:B------:R0:W5:Y:S02]  /*f370*/  LDG.E.U8 R6, desc[UR20][R4.64+0x1] ;  /* 0x0000011404067981 */ /* 0x000164000c1e1100 */
.L_x_40:
[----:B------:R-:W-:Y:S05]  /*f380*/  BSYNC B1 ;  /* 0x0000000000017941 */ /* 0x000fea0003800000 */
.L_x_39:
[----:B-----5:R-:W-:Y:S01]  /*f390*/  LOP3.LUT R6, R6, 0xff, RZ, 0xc0, !PT ;  /* 0x000000ff06067812 */ /* 0x020fe200078ec0ff */
[----:B------:R-:W-:Y:S01]  /*f3a0*/  BSSY B1, `(.L_x_41) ;  /* 0x000000b000017945 */ /* 0x000fe20003800000 */
[----:B------:R-:W-:Y:S02]  /*f3b0*/  ISETP.LT.OR P3, PT, R0, 0x9, !P0 ;  /* 0x000000090000780c */ /* 0x000fe40004761670 */
[----:B------:R-:W-:-:S05]  /*f3c0*/  F2FP.F16.E4M3.UNPACK_B R6, R6 ;  /* 0x00000006ff06723e */ /* 0x000fca00020006ff */
[----:B------:R-:W-:-:S05]  /*f3d0*/  HADD2.F32 R6, -RZ, R6.H0_H0 ;  /* 0x20000006ff067230 */ /* 0x000fca0000004100 */
[----:B------:R-:W-:-:S04]  /*f3e0*/  FMUL R6, R6, UR23 ;  /* 0x0000001706067c20 */ /* 0x000fc80008400000 */
[--C-:B------:R-:W-:Y:S01]  /*f3f0*/  FFMA R7, R7, UR22, R6.reuse ;  /* 0x0000001607077c23 */ /* 0x100fe20008000006 */
[----:B------:R-:W-:-:S04]  /*f400*/  PRMT R6, RZ, 0x7610, R6 ;  /* 0x00007610ff067816 */ /* 0x000fc80000000006 */
[----:B------:R-:W-:-:S05]  /*f410*/  F2FP.SATFINITE.E4M3.F32.PACK_AB_MERGE_C R7, RZ, R7, RZ ;  /* 0x00000007ff07723e */ /* 0x000fca00048070ff */
[----:B------:R0:W-:Y:S01]  /*f420*/  @!P2 STG.E.U8 desc[UR20][R24.64+0x1], R7 ;  /* 0x000001071800a986 */ /* 0x0001e2000c101114 */
[----:B------:R-:W-:Y:S05]  /*f430*/  @P3 BRA `(.L_x_42) ;  /* 0x0000000000043947 */ /* 0x000fea0003800000 */
[----:B------:R0:W5:Y:S02]  /*f440*/  LDG.E.U8 R6, desc[UR20][R30.64+0x8] ;  /* 0x000008141e067981 */ /* 0x000164000c1e1100 */
.L_x_42:
[----:B------:R-:W-:Y:S05]  /*f450*/  BSYNC B1 ;  /* 0x0000000000017941 */ /* 0x000fea0003800000 */
.L_x_41:
        /* <DEDUP_REMOVED lines=12> */
.L_x_44:
[----:B------:R-:W-:Y:S05]  /*f520*/  BSYNC B1 ;  /* 0x0000000000017941 */ /* 0x000fea0003800000 */
.L_x_43:
        /* <DEDUP_REMOVED lines=12> */
.L_x_46:
[----:B------:R-:W-:Y:S05]  /*f5f0*/  BSYNC B1 ;  /* 0x0000000000017941 */ /* 0x000fea0003800000 */
.L_x_45:
        /* <DEDUP_REMOVED lines=12> */
.L_x_48:
[----:B------:R-:W-:Y:S05]  /*f6c0*/  BSYNC B1 ;  /* 0x0000000000017941 */ /* 0x000fea0003800000 */
.L_x_47:
        /* <DEDUP_REMOVED lines=12> */
.L_x_50:
[----:B------:R-:W-:Y:S05]  /*f790*/  BSYNC B1 ;  /* 0x0000000000017941 */ /* 0x000fea0003800000 */
.L_x_49:
        /* <DEDUP_REMOVED lines=12> */
.L_x_52:
[----:B------:R-:W-:Y:S05]  /*f860*/  BSYNC B1 ;  /* 0x0000000000017941 */ /* 0x000fea0003800000 */
.L_x_51:
        /* <DEDUP_REMOVED lines=12> */
.L_x_54:
[----:B------:R-:W-:Y:S05]  /*f930*/  BSYNC B1 ;  /* 0x0000000000017941 */ /* 0x000fea0003800000 */
.L_x_53:
        /* <DEDUP_REMOVED lines=12> */
.L_x_56:
[----:B------:R-:W-:Y:S05]  /*fa00*/  BSYNC B1 ;  /* 0x0000000000017941 */ /* 0x000fea0003800000 */
.L_x_55:
        /* <DEDUP_REMOVED lines=12> */
.L_x_58:
[----:B------:R-:W-:Y:S05]  /*fad0*/  BSYNC B1 ;  /* 0x0000000000017941 */ /* 0x000fea0003800000 */
.L_x_57:
        /* <DEDUP_REMOVED lines=12> */
.L_x_60:
[----:B------:R-:W-:Y:S05]  /*fba0*/  BSYNC B1 ;  /* 0x0000000000017941 */ /* 0x000fea0003800000 */
.L_x_59:
        /* <DEDUP_REMOVED lines=12> */
.L_x_62:
[----:B------:R-:W-:Y:S05]  /*fc70*/  BSYNC B1 ;  /* 0x0000000000017941 */ /* 0x000fea0003800000 */
.L_x_61:
        /* <DEDUP_REMOVED lines=12> */
.L_x_64:
[----:B------:R-:W-:Y:S05]  /*fd40*/  BSYNC B1 ;  /* 0x0000000000017941 */ /* 0x000fea0003800000 */
.L_x_63:
        /* <DEDUP_REMOVED lines=12> */
.L_x_66:
[----:B------:R-:W-:Y:S05]  /*fe10*/  BSYNC B1 ;  /* 0x0000000000017941 */ /* 0x000fea0003800000 */
.L_x_65:
        /* <DEDUP_REMOVED lines=12> */
.L_x_68:
[----:B------:R-:W-:Y:S05]  /*fee0*/  BSYNC B1 ;  /* 0x0000000000017941 */ /* 0x000fea0003800000 */
.L_x_67:
        /* <DEDUP_REMOVED lines=12> */
.L_x_70:
[----:B------:R-:W-:Y:S05]  /*ffb0*/  BSYNC B1 ;  /* 0x0000000000017941 */ /* 0x000fea0003800000 */
.L_x_69:
        /* <DEDUP_REMOVED lines=12> */
.L_x_72:
[----:B------:R-:W-:Y:S05]  /*10080*/  BSYNC B1 ;  /* 0x0000000000017941 */ /* 0x000fea0003800000 */
.L_x_71:
        /* <DEDUP_REMOVED lines=12> */
.L_x_74:
[----:B------:R-:W-:Y:S05]  /*10150*/  BSYNC B1 ;  /* 0x0000000000017941 */ /* 0x000fea0003800000 */
.L_x_73:
        /* <DEDUP_REMOVED lines=12> */
.L_x_76:
[----:B------:R-:W-:Y:S05]  /*10220*/  BSYNC B1 ;  /* 0x0000000000017941 */ /* 0x000fea0003800000 */
.L_x_75:
        /* <DEDUP_REMOVED lines=12> */
.L_x_78:
[----:B------:R-:W-:Y:S05]  /*102f0*/  BSYNC B1 ;  /* 0x0000000000017941 */ /* 0x000fea0003800000 */
.L_x_77:
        /* <DEDUP_REMOVED lines=12> */
.L_x_80:
[----:B------:R-:W-:Y:S05]  /*103c0*/  BSYNC B1 ;  /* 0x0000000000017941 */ /* 0x000fea0003800000 */
.L_x_79:
        /* <DEDUP_REMOVED lines=12> */
.L_x_82:
[----:B------:R-:W-:Y:S05]  /*10490*/  BSYNC B1 ;  /* 0x0000000000017941 */ /* 0x000fea0003800000 */
.L_x_81:
        /* <DEDUP_REMOVED lines=12> */
.L_x_84:
[----:B------:R-:W-:Y:S05]  /*10560*/  BSYNC B1 ;  /* 0x0000000000017941 */ /* 0x000fea0003800000 */
.L_x_83:
        /* <DEDUP_REMOVED lines=12> */
.L_x_86:
[----:B------:R-:W-:Y:S05]  /*10630*/  BSYNC B1 ;  /* 0x0000000000017941 */ /* 0x000fea0003800000 */
.L_x_85:
        /* <DEDUP_REMOVED lines=12> */
.L_x_88:
[----:B------:R-:W-:Y:S05]  /*10700*/  BSYNC B1 ;  /* 0x0000000000017941 */ /* 0x000fea0003800000 */
.L_x_87:
        /* <DEDUP_REMOVED lines=12> */
.L_x_90:
[----:B------:R-:W-:Y:S05]  /*107d0*/  BSYNC B1 ;  /* 0x0000000000017941 */ /* 0x000fea0003800000 */
.L_x_89:
        /* <DEDUP_REMOVED lines=12> */
.L_x_92:
[----:B------:R-:W-:Y:S05]  /*108a0*/  BSYNC B1 ;  /* 0x0000000000017941 */ /* 0x000fea0003800000 */
.L_x_91:
        /* <DEDUP_REMOVED lines=12> */
.L_x_94:
[----:B------:R-:W-:Y:S05]  /*10970*/  BSYNC B1 ;  /* 0x0000000000017941 */ /* 0x000fea0003800000 */
.L_x_93:
        /* <DEDUP_REMOVED lines=12> */
.L_x_96:
[----:B------:R-:W-:Y:S05]  /*10a40*/  BSYNC B1 ;  /* 0x0000000000017941 */ /* 0x000fea0003800000 */
.L_x_95:
        /* <DEDUP_REMOVED lines=12> */
.L_x_98:
[----:B------:R-:W-:Y:S05]  /*10b10*/  BSYNC B1 ;  /* 0x0000000000017941 */ /* 0x000fea0003800000 */
.L_x_97:
        /* <DEDUP_REMOVED lines=12> */
.L_x_100:
[----:B------:R-:W-:Y:S05]  /*10be0*/  BSYNC B1 ;  /* 0x0000000000017941 */ /* 0x000fea0003800000 */
.L_x_99:
        /* <DEDUP_REMOVED lines=12> */
.L_x_102:
[----:B------:R-:W-:Y:S05]  /*10cb0*/  BSYNC B1 ;  /* 0x0000000000017941 */ /* 0x000fea0003800000 */
.L_x_101:
        /* <DEDUP_REMOVED lines=12> */
.L_x_104:
[----:B------:R-:W-:Y:S05]  /*10d80*/  BSYNC B1 ;  /* 0x0000000000017941 */ /* 0x000fea0003800000 */
.L_x_103:
        /* <DEDUP_REMOVED lines=12> */
.L_x_106:
[----:B------:R-:W-:Y:S05]  /*10e50*/  BSYNC B1 ;  /* 0x0000000000017941 */ /* 0x000fea0003800000 */
.L_x_105:
        /* <DEDUP_REMOVED lines=12> */
.L_x_108:
[----:B------:R-:W-:Y:S05]  /*10f20*/  BSYNC B1 ;  /* 0x0000000000017941 */ /* 0x000fea0003800000 */
.L_x_107:
        /* <DEDUP_REMOVED lines=12> */
.L_x_110:
[----:B------:R-:W-:Y:S05]  /*10ff0*/  BSYNC B1 ;  /* 0x0000000000017941 */ /* 0x000fea0003800000 */
.L_x_109:
        /* <DEDUP_REMOVED lines=12> */
.L_x_112:
[----:B------:R-:W-:Y:S05]  /*110c0*/  BSYNC B1 ;  /* 0x0000000000017941 */ /* 0x000fea0003800000 */
.L_x_111:
        /* <DEDUP_REMOVED lines=12> */
.L_x_114:
[----:B------:R-:W-:Y:S05]  /*11190*/  BSYNC B1 ;  /* 0x0000000000017941 */ /* 0x000fea0003800000 */
.L_x_113:
[----:B-----5:R-:W-:Y:S01]  /*111a0*/  LOP3.LUT R6, R6, 0xff, RZ, 0xc0, !PT ;  /* 0x000000ff06067812 */ /* 0x020fe200078ec0ff */
[----:B------:R-:W-:Y:S01]  /*111b0*/  BSSY B1, `(.L_x_115) ;  /* 0x000000b000017945 */ /* 0x000fe20003800000 */
[----:B------:R-:W-:Y:S02]  /*111c0*/  ISETP.LT.OR P2, PT, R0, 0x52, !P0 ;  /* 0x000000520000780c */ /* 0x000fe40004741670 */
[----:B------:R-:W-:-:S05]  /*111d0*/  F2FP.F16.E4M3.UNPACK_B R6, R6 ;  /* 0x00000006ff06723e */ /* 0x000fca00020006ff */
[----:B------:R-:W-:-:S05]  /*111e0*/  HADD2.F32 R6, -RZ, R6.H0_H0 ;  /* 0x20000006ff067230 */ /* 0x000fca0000004100 */
[----:B------:R-:W-:-:S04]  /*111f0*/  FMUL R6, R6, UR23 ;  /* 0x0000001706067c20 */ /* 0x000fc80008400000 */
[----:B------:R-:W-:-:S05]  /*11200*/  FFMA R6, R172, UR22, R6 ;  /* 0x00000016ac067c23 */ /* 0x000fca0008000006 */
[----:B0-----:R-:W-:Y:S02]  /*11210*/  F2FP.SATFINITE.E4M3.F32.PACK_AB_MERGE_C R7, RZ, R6, RZ ;  /* 0x00000006ff07723e */ /* 0x001fe400048070ff */
[----:B------:R-:W-:-:S03]  /*11220*/  PRMT R6, RZ, 0x7610, R6 ;  /* 0x00007610ff067816 */ /* 0x000fc60000000006 */
[----:B------:R0:W-:Y:S01]  /*11230*/  @!P3 STG.E.U8 desc[UR20][R2.64+0x50], R7 ;  /* 0x000050070200b986 */ /* 0x0001e2000c101114 */
[----:B------:R-:W-:Y:S05]  /*11240*/  @P2 BRA `(.L_x_116) ;  /* 0x0000000000042947 */ /* 0x000fea0003800000 */
[----:B------:R0:W5:Y:S02]  /*11250*/  LDG.E.U8 R6, desc[UR20][R30.64+0x51] ;  /* 0x000051141e067981 */ /* 0x000164000c1e1100 */
.L_x_116:
[----:B------:R-:W-:Y:S05]  /*11260*/  BSYNC B1 ;  /* 0x0000000000017941 */ /* 0x000fea0003800000 */
.L_x_115:
        /* <DEDUP_REMOVED lines=12> */
.L_x_118:
[----:B------:R-:W-:Y:S05]  /*11330*/  BSYNC B1 ;  /* 0x0000000000017941 */ /* 0x000fea0003800000 */
.L_x_117:
        /* <DEDUP_REMOVED lines=12> */
.L_x_120:
[----:B------:R-:W-:Y:S05]  /*11400*/  BSYNC B1 ;  /* 0x0000000000017941 */ /* 0x000fea0003800000 */
.L_x_119:
        /* <DEDUP_REMOVED lines=12> */
.L_x_122:
[----:B------:R-:W-:Y:S05]  /*114d0*/  BSYNC B1 ;  /* 0x0000000000017941 */ /* 0x000fea0003800000 */
.L_x_121:
[----:B-----5:R-:W-:Y:S01]  /*114e0*/  LOP3.LUT R6, R6, 0xff, RZ, 0xc0, !PT ;  /* 0x000000ff06067812 */ /* 0x020fe200078ec0ff */
[----:B------:R-:W-:Y:S01]  /*114f0*/  BSSY B1, `(.L_x_123) ;  /* 0x000000b000017945 */ /* 0x000fe20003800000 */
[----:B------:R-:W-:Y:S02]  /*11500*/  ISETP.LT.OR P2, PT, R0, 0x5a, !P0 ;  /* 0x0000005a0000780c */ /* 0x000fe40004741670 */
[----:B------:R-:W-:-:S05]  /*11510*/  F2FP.F16.E4M3.UNPACK_B R6, R6 ;  /* 0x00000006ff06723e */ /* 0x000fca00020006ff */
[----:B------:R-:W-:-:S05]  /*11520*/  HADD2.F32 R6, -RZ, R6.H0_H0 ;  /* 0x20000006ff067230 */ /* 0x000fca0000004100 */
[----:B0-----:R-:W-:Y:S01]  /*11530*/  FMUL R7, R6, UR23 ;  /* 0x0000001706077c20 */ /* 0x001fe20008400000 */
[----:B------:R-:W-:-:S03]  /*11540*/  PRMT R6, RZ, 0x7610, R6 ;  /* 0x00007610ff067816 */ /* 0x000fc60000000006 */
[----:B------:R-:W-:-:S05]  /*11550*/  FFMA R7, R176, UR22, R7 ;  /* 0x00000016b0077c23 */ /* 0x000fca0008000007 */
[----:B------:R-:W-:-:S05]  /*11560*/  F2FP.SATFINITE.E4M3.F32.PACK_AB_MERGE_C R7, RZ, R7, RZ ;  /* 0x00000007ff07723e */ /* 0x000fca00048070ff */
[----:B------:R0:W-:Y:S01]  /*11570*/  @!P3 STG.E.U8 desc[UR20][R2.64+0x58], R7 ;  /* 0x000058070200b986 */ /* 0x0001e2000c101114 */
[----:B------:R-:W-:Y:S05]  /*11580*/  @P2 BRA `(.L_x_124) ;  /* 0x0000000000042947 */ /* 0x000fea0003800000 */
[----:B------:R0:W5:Y:S02]  /*11590*/  LDG.E.U8 R6, desc[UR20][R30.64+0x59] ;  /* 0x000059141e067981 */ /* 0x000164000c1e1100 */
.L_x_124:
[----:B------:R-:W-:Y:S05]  /*115a0*/  BSYNC B1 ;  /* 0x0000000000017941 */ /* 0x000fea0003800000 */
.L_x_123:
        /* <DEDUP_REMOVED lines=12> */
.L_x_126:
[----:B------:R-:W-:Y:S05]  /*11670*/  BSYNC B1 ;  /* 0x0000000000017941 */ /* 0x000fea0003800000 */
.L_x_125:
        /* <DEDUP_REMOVED lines=12> */
.L_x_128:
[----:B------:R-:W-:Y:S05]  /*11740*/  BSYNC B1 ;  /* 0x0000000000017941 */ /* 0x000fea0003800000 */
.L_x_127:
        /* <DEDUP_REMOVED lines=12> */
.L_x_130:
[----:B------:R-:W-:Y:S05]  /*11810*/  BSYNC B1 ;  /* 0x0000000000017941 */ /* 0x000fea0003800000 */
.L_x_129:
        /* <DEDUP_REMOVED lines=12> */
.L_x_132:
[----:B------:R-:W-:Y:S05]  /*118e0*/  BSYNC B1 ;  /* 0x0000000000017941 */ /* 0x000fea0003800000 */
.L_x_131:
        /* <DEDUP_REMOVED lines=12> */
.L_x_134:
[----:B------:R-:W-:Y:S05]  /*119b0*/  BSYNC B1 ;  /* 0x0000000000017941 */ /* 0x000fea0003800000 */
.L_x_133:
        /* <DEDUP_REMOVED lines=12> */
.L_x_136:
[----:B------:R-:W-:Y:S05]  /*11a80*/  BSYNC B1 ;  /* 0x0000000000017941 */ /* 0x000fea0003800000 */
.L_x_135:
        /* <DEDUP_REMOVED lines=12> */
.L_x_138:
[----:B------:R-:W-:Y:S05]  /*11b50*/  BSYNC B1 ;  /* 0x0000000000017941 */ /* 0x000fea0003800000 */
.L_x_137:
        /* <DEDUP_REMOVED lines=12> */
.L_x_140:
[----:B------:R-:W-:Y:S05]  /*11c20*/  BSYNC B1 ;  /* 0x0000000000017941 */ /* 0x000fea0003800000 */
.L_x_139:
        /* <DEDUP_REMOVED lines=12> */
.L_x_142:
[----:B------:R-:W-:Y:S05]  /*11cf0*/  BSYNC B1 ;  /* 0x0000000000017941 */ /* 0x000fea0003800000 */
.L_x_141:
        /* <DEDUP_REMOVED lines=12> */
.L_x_144:
[----:B------:R-:W-:Y:S05]  /*11dc0*/  BSYNC B1 ;  /* 0x0000000000017941 */ /* 0x000fea0003800000 */
.L_x_143:
        /* <DEDUP_REMOVED lines=12> */
.L_x_146:
[----:B------:R-:W-:Y:S05]  /*11e90*/  BSYNC B1 ;  /* 0x0000000000017941 */ /* 0x000fea0003800000 */
.L_x_145:
        /* <DEDUP_REMOVED lines=12> */
.L_x_148:
[----:B------:R-:W-:Y:S05]  /*11f60*/  BSYNC B1 ;  /* 0x0000000000017941 */ /* 0x000fea0003800000 */
.L_x_147:
        /* <DEDUP_REMOVED lines=12> */
.L_x_150:
[----:B------:R-:W-:Y:S05]  /*12030*/  BSYNC B1 ;  /* 0x0000000000017941 */ /* 0x000fea0003800000 */
.L_x_149:
        /* <DEDUP_REMOVED lines=12> */
.L_x_152:
[----:B------:R-:W-:Y:S05]  /*12100*/  BSYNC B1 ;  /* 0x0000000000017941 */ /* 0x000fea0003800000 */
.L_x_151:
        /* <DEDUP_REMOVED lines=12> */
.L_x_154:
[----:B------:R-:W-:Y:S05]  /*121d0*/  BSYNC B1 ;  /* 0x0000000000017941 */ /* 0x000fea0003800000 */
.L_x_153:
        /* <DEDUP_REMOVED lines=12> */
.L_x_156:
[----:B------:R-:W-:Y:S05]  /*122a0*/  BSYNC B1 ;  /* 0x0000000000017941 */ /* 0x000fea0003800000 */
.L_x_155:
        /* <DEDUP_REMOVED lines=12> */
.L_x_158:
[----:B------:R-:W-:Y:S05]  /*12370*/  BSYNC B1 ;  /* 0x0000000000017941 */ /* 0x000fea0003800000 */
.L_x_157:
        /* <DEDUP_REMOVED lines=12> */
.L_x_160:
[----:B------:R-:W-:Y:S05]  /*12440*/  BSYNC B1 ;  /* 0x0000000000017941 */ /* 0x000fea0003800000 */
.L_x_159:
        /* <DEDUP_REMOVED lines=12> */
.L_x_162:
[----:B------:R-:W-:Y:S05]  /*12510*/  BSYNC B1 ;  /* 0x0000000000017941 */ /* 0x000fea0003800000 */
.L_x_161:
        /* <DEDUP_REMOVED lines=12> */
.L_x_164:
[----:B------:R-:W-:Y:S05]  /*125e0*/  BSYNC B1 ;  /* 0x0000000000017941 */ /* 0x000fea0003800000 */
.L_x_163:
        /* <DEDUP_REMOVED lines=12> */
.L_x_166:
[----:B------:R-:W-:Y:S05]  /*126b0*/  BSYNC B1 ;  /* 0x0000000000017941 */ /* 0x000fea0003800000 */
.L_x_165:
        /* <DEDUP_REMOVED lines=12> */
.L_x_168:
[----:B------:R-:W-:Y:S05]  /*12780*/  BSYNC B1 ;  /* 0x0000000000017941 */ /* 0x000fea0003800000 */
.L_x_167:
        /* <DEDUP_REMOVED lines=12> */
.L_x_170:
[----:B------:R-:W-:Y:S05]  /*12850*/  BSYNC B1 ;  /* 0x0000000000017941 */ /* 0x000fea0003800000 */
.L_x_169:
        /* <DEDUP_REMOVED lines=12> */
.L_x_172:
[----:B------:R-:W-:Y:S05]  /*12920*/  BSYNC B1 ;  /* 0x0000000000017941 */ /* 0x000fea0003800000 */
.L_x_171:
        /* <DEDUP_REMOVED lines=12> */
.L_x_174:
[----:B------:R-:W-:Y:S05]  /*129f0*/  BSYNC B1 ;  /* 0x0000000000017941 */ /* 0x000fea0003800000 */
.L_x_173:
        /* <DEDUP_REMOVED lines=12> */
.L_x_176:
[----:B------:R-:W-:Y:S05]  /*12ac0*/  BSYNC B1 ;  /* 0x0000000000017941 */ /* 0x000fea0003800000 */
.L_x_175:
        /* <DEDUP_REMOVED lines=12> */
.L_x_178:
[----:B------:R-:W-:Y:S05]  /*12b90*/  BSYNC B1 ;  /* 0x0000000000017941 */ /* 0x000fea0003800000 */
.L_x_177:
        /* <DEDUP_REMOVED lines=12> */
.L_x_180:
[----:B------:R-:W-:Y:S05]  /*12c60*/  BSYNC B1 ;  /* 0x0000000000017941 */ /* 0x000fea0003800000 */
.L_x_179:
        /* <DEDUP_REMOVED lines=12> */
.L_x_182:
[----:B------:R-:W-:Y:S05]  /*12d30*/  BSYNC B1 ;  /* 0x0000000000017941 */ /* 0x000fea0003800000 */
.L_x_181:
        /* <DEDUP_REMOVED lines=12> */
.L_x_184:
[----:B------:R-:W-:Y:S05]  /*12e00*/  BSYNC B1 ;  /* 0x0000000000017941 */ /* 0x000fea0003800000 */
.L_x_183:
        /* <DEDUP_REMOVED lines=12> */
.L_x_186:
[----:B------:R-:W-:Y:S05]  /*12ed0*/  BSYNC B1 ;  /* 0x0000000000017941 */ /* 0x000fea0003800000 */
.L_x_185:
        /* <DEDUP_REMOVED lines=12> */
.L_x_188:
[----:B------:R-:W-:Y:S05]  /*12fa0*/  BSYNC B1 ;  /* 0x0000000000017941 */ /* 0x000fea0003800000 */
.L_x_187:
        /* <DEDUP_REMOVED lines=12> */
.L_x_190:
[----:B------:R-:W-:Y:S05]  /*13070*/  BSYNC B1 ;  /* 0x0000000000017941 */ /* 0x000fea0003800000 */
.L_x_189:
        /* <DEDUP_REMOVED lines=12> */
.L_x_192:
[----:B------:R-:W-:Y:S05]  /*13140*/  BSYNC B1 ;  /* 0x0000000000017941 */ /* 0x000fea0003800000 */
.L_x_191:
        /* <DEDUP_REMOVED lines=12> */
.L_x_194:
[----:B------:R-:W-:Y:S05]  /*13210*/  BSYNC B1 ;  /* 0x0000000000017941 */ /* 0x000fea0003800000 */
.L_x_193:
        /* <DEDUP_REMOVED lines=12> */
.L_x_196:
[----:B------:R-:W-:Y:S05]  /*132e0*/  BSYNC B1 ;  /* 0x0000000000017941 */ /* 0x000fea0003800000 */
.L_x_195:
        /* <DEDUP_REMOVED lines=12> */
.L_x_198:
[----:B------:R-:W-:Y:S05]  /*133b0*/  BSYNC B1 ;  /* 0x0000000000017941 */ /* 0x000fea0003800000 */
.L_x_197:
        /* <DEDUP_REMOVED lines=12> */
.L_x_200:
[----:B------:R-:W-:Y:S05]  /*13480*/  BSYNC B1 ;  /* 0x0000000000017941 */ /* 0x000fea0003800000 */
.L_x_199:
        /* <DEDUP_REMOVED lines=12> */
.L_x_202:
[----:B------:R-:W-:Y:S05]  /*13550*/  BSYNC B1 ;  /* 0x0000000000017941 */ /* 0x000fea0003800000 */
.L_x_201:
        /* <DEDUP_REMOVED lines=12> */
.L_x_204:
[----:B------:R-:W-:Y:S05]  /*13620*/  BSYNC B1 ;  /* 0x0000000000017941 */ /* 0x000fea0003800000 */
.L_x_203:
        /* <DEDUP_REMOVED lines=12> */
.L_x_206:
[----:B------:R-:W-:Y:S05]  /*136f0*/  BSYNC B1 ;  /* 0x0000000000017941 */ /* 0x000fea0003800000 */
.L_x_205:
        /* <DEDUP_REMOVED lines=12> */
.L_x_208:
[----:B------:R-:W-:Y:S05]  /*137c0*/  BSYNC B1 ;  /* 0x0000000000017941 */ /* 0x000fea0003800000 */
.L_x_207:
        /* <DEDUP_REMOVED lines=12> */
.L_x_210:
[----:B------:R-:W-:Y:S05]  /*13890*/  BSYNC B1 ;  /* 0x0000000000017941 */ /* 0x000fea0003800000 */
.L_x_209:
        /* <DEDUP_REMOVED lines=12> */
.L_x_212:
[----:B------:R-:W-:Y:S05]  /*13960*/  BSYNC B1 ;  /* 0x0000000000017941 */ /* 0x000fea0003800000 */
.L_x_211:
        /* <DEDUP_REMOVED lines=12> */
.L_x_214:
[----:B------:R-:W-:Y:S05]  /*13a30*/  BSYNC B1 ;  /* 0x0000000000017941 */ /* 0x000fea0003800000 */
.L_x_213:
        /* <DEDUP_REMOVED lines=12> */
.L_x_216:
[----:B------:R-:W-:Y:S05]  /*13b00*/  BSYNC B1 ;  /* 0x0000000000017941 */ /* 0x000fea0003800000 */
.L_x_215:
        /* <DEDUP_REMOVED lines=12> */
.L_x_218:
[----:B------:R-:W-:Y:S05]  /*13bd0*/  BSYNC B1 ;  /* 0x0000000000017941 */ /* 0x000fea0003800000 */
.L_x_217:
        /* <DEDUP_REMOVED lines=12> */
.L_x_220:
[----:B------:R-:W-:Y:S05]  /*13ca0*/  BSYNC B1 ;  /* 0x0000000000017941 */ /* 0x000fea0003800000 */
.L_x_219:
        /* <DEDUP_REMOVED lines=12> */
.L_x_222:
[----:B------:R-:W-:Y:S05]  /*13d70*/  BSYNC B1 ;  /* 0x0000000000017941 */ /* 0x000fea0003800000 */
.L_x_221:
        /* <DEDUP_REMOVED lines=12> */
.L_x_224:
[----:B------:R-:W-:Y:S05]  /*13e40*/  BSYNC B1 ;  /* 0x0000000000017941 */ /* 0x000fea0003800000 */
.L_x_223:
        /* <DEDUP_REMOVED lines=12> */
.L_x_226:
[----:B------:R-:W-:Y:S05]  /*13f10*/  BSYNC B1 ;  /* 0x0000000000017941 */ /* 0x000fea0003800000 */
.L_x_225:
        /* <DEDUP_REMOVED lines=12> */
.L_x_228:
[----:B------:R-:W-:Y:S05]  /*13fe0*/  BSYNC B1 ;  /* 0x0000000000017941 */ /* 0x000fea0003800000 */
.L_x_227:
        /* <DEDUP_REMOVED lines=12> */
.L_x_230:
[----:B------:R-:W-:Y:S05]  /*140b0*/  BSYNC B1 ;  /* 0x0000000000017941 */ /* 0x000fea0003800000 */
.L_x_229:
        /* <DEDUP_REMOVED lines=12> */
.L_x_232:
[----:B------:R-:W-:Y:S05]  /*14180*/  BSYNC B1 ;  /* 0x0000000000017941 */ /* 0x000fea0003800000 */
.L_x_231:
        /* <DEDUP_REMOVED lines=12> */
.L_x_234:
[----:B------:R-:W-:Y:S05]  /*14250*/  BSYNC B1 ;  /* 0x0000000000017941 */ /* 0x000fea0003800000 */
.L_x_233:
        /* <DEDUP_REMOVED lines=12> */
.L_x_236:
[----:B------:R-:W-:Y:S05]  /*14320*/  BSYNC B1 ;  /* 0x0000000000017941 */ /* 0x000fea0003800000 */
.L_x_235:
        /* <DEDUP_REMOVED lines=12> */
.L_x_238:
[----:B------:R-:W-:Y:S05]  /*143f0*/  BSYNC B1 ;  /* 0x0000000000017941 */ /* 0x000fea0003800000 */
.L_x_237:
        /* <DEDUP_REMOVED lines=12> */
.L_x_240:
[----:B------:R-:W-:Y:S05]  /*144c0*/  BSYNC B1 ;  /* 0x0000000000017941 */ /* 0x000fea0003800000 */
.L_x_239:
        /* <DEDUP_REMOVED lines=12> */
.L_x_242:
[----:B------:R-:W-:Y:S05]  /*14590*/  BSYNC B1 ;  /* 0x0000000000017941 */ /* 0x000fea0003800000 */
.L_x_241:
        /* <DEDUP_REMOVED lines=12> */
.L_x_244:
[----:B------:R-:W-:Y:S05]  /*14660*/  BSYNC B1 ;  /* 0x0000000000017941 */ /* 0x000fea0003800000 */
.L_x_243:
        /* <DEDUP_REMOVED lines=12> */
.L_x_246:
[----:B------:R-:W-:Y:S05]  /*14730*/  BSYNC B1 ;  /* 0x0000000000017941 */ /* 0x000fea0003800000 */
.L_x_245:
[----:B0-----:R-:W2:Y:S01]  /*14740*/  LDL.LU R7, [R1+0x200] ;  /* 0x0002000001077983 */ /* 0x001ea20000300800 */
[----:B-----5:R-:W-:Y:S01]  /*14750*/  LOP3.LUT R6, R6, 0xff, RZ, 0xc0, !PT ;  /* 0x000000ff06067812 */ /* 0x020fe200078ec0ff */
[----:B------:R-:W-:Y:S01]  /*14760*/  BSSY B1, `(.L_x_247) ;  /* 0x000000b000017945 */ /* 0x000fe20003800000 */
[----:B------:R-:W-:Y:S02]  /*14770*/  ISETP.LT.OR P2, PT, R0, 0xd2, !P1 ;  /* 0x000000d20000780c */ /* 0x000fe40004f41670 */
[----:B------:R-:W-:-:S05]  /*14780*/  F2FP.F16.E4M3.UNPACK_B R6, R6 ;  /* 0x00000006ff06723e */ /* 0x000fca00020006ff */
[----:B------:R-:W-:-:S05]  /*14790*/  HADD2.F32 R6, -RZ, R6.H0_H0 ;  /* 0x20000006ff067230 */ /* 0x000fca0000004100 */
[----:B------:R-:W-:-:S04]  /*147a0*/  FMUL R6, R6, UR23 ;  /* 0x0000001706067c20 */ /* 0x000fc80008400000 */
[----:B--2---:R-:W-:-:S05]  /*147b0*/  FFMA R6, R7, UR22, R6 ;  /* 0x0000001607067c23 */ /* 0x004fca0008000006 */
[----:B------:R-:W-:Y:S02]  /*147c0*/  F2FP.SATFINITE.E4M3.F32.PACK_AB_MERGE_C R7, RZ, R6, RZ ;  /* 0x00000006ff07723e */ /* 0x000fe400048070ff */
[----:B------:R-:W-:-:S03]  /*147d0*/  PRMT R6, RZ, 0x7610, R6 ;  /* 0x00007610ff067816 */ /* 0x000fc60000000006 */
[----:B------:R0:W-:Y:S01]  /*147e0*/  @!P3 STG.E.U8 desc[UR20][R24.64+0xd0], R7 ;  /* 0x0000d0071800b986 */ /* 0x0001e2000c101114 */
[----:B------:R-:W-:Y:S05]  /*147f0*/  @P2 BRA `(.L_x_248) ;  /* 0x0000000000042947 */ /* 0x000fea0003800000 */
[----:B------:R2:W5:Y:S02]  /*14800*/  LDG.E.U8 R6, desc[UR20][R4.64+0xd1] ;  /* 0x0000d11404067981 */ /* 0x000564000c1e1100 */
.L_x_248:
[----:B------:R-:W-:Y:S05]  /*14810*/  BSYNC B1 ;  /* 0x0000000000017941 */ /* 0x000fea0003800000 */
.L_x_247:
[----:B0-----:R-:W3:Y:S01]  /*14820*/  LDL.LU R7, [R1+0x204] ;  /* 0x0002040001077983 */ /* 0x001ee20000300800 */
[----:B-----5:R-:W-:Y:S01]  /*14830*/  LOP3.LUT R6, R6, 0xff, RZ, 0xc0, !PT ;  /* 0x000000ff06067812 */ /* 0x020fe200078ec0ff */
[----:B------:R-:W-:Y:S01]  /*14840*/  BSSY B1, `(.L_x_249) ;  /* 0x000000b000017945 */ /* 0x000fe20003800000 */
[----:B------:R-:W-:Y:S02]  /*14850*/  ISETP.LT.OR P3, PT, R0, 0xd9, !P0 ;  /* 0x000000d90000780c */ /* 0x000fe40004761670 */
[----:B------:R-:W-:-:S05]  /*14860*/  F2FP.F16.E4M3.UNPACK_B R6, R6 ;  /* 0x00000006ff06723e */ /* 0x000fca00020006ff */
[----:B------:R-:W-:-:S05]  /*14870*/  HADD2.F32 R6, -RZ, R6.H0_H0 ;  /* 0x20000006ff067230 */ /* 0x000fca0000004100 */
[----:B------:R-:W-:-:S04]  /*14880*/  FMUL R6, R6, UR23 ;  /* 0x0000001706067c20 */ /* 0x000fc80008400000 */
[----:B---3--:R-:W-:-:S05]  /*14890*/  FFMA R6, R7, UR22, R6 ;  /* 0x0000001607067c23 */ /* 0x008fca0008000006 */
[----:B------:R-:W-:Y:S02]  /*148a0*/  F2FP.SATFINITE.E4M3.F32.PACK_AB_MERGE_C R7, RZ, R6, RZ ;  /* 0x00000006ff07723e */ /* 0x000fe400048070ff */
[----:B------:R-:W-:-:S03]  /*148b0*/  PRMT R6, RZ, 0x7610, R6 ;  /* 0x00007610ff067816 */ /* 0x000fc60000000006 */
[----:B------:R0:W-:Y:S01]  /*148c0*/  @!P2 STG.E.U8 desc[UR20][R24.64+0xd1], R7 ;  /* 0x0000d1071800a986 */ /* 0x0001e2000c101114 */
[----:B------:R-:W-:Y:S05]  /*148d0*/  @P3 BRA `(.L_x_250) ;  /* 0x0000000000043947 */ /* 0x000fea0003800000 */
[----:B------:R3:W5:Y:S02]  /*148e0*/  LDG.E.U8 R6, desc[UR20][R30.64+0xd8] ;  /* 0x0000d8141e067981 */ /* 0x000764000c1e1100 */
.L_x_250:
[----:B------:R-:W-:Y:S05]  /*148f0*/  BSYNC B1 ;  /* 0x0000000000017941 */ /* 0x000fea0003800000 */
.L_x_249:
        /* <DEDUP_REMOVED lines=13> */
.L_x_252:
[----:B------:R-:W-:Y:S05]  /*149d0*/  BSYNC B1 ;  /* 0x0000000000017941 */ /* 0x000fea0003800000 */
.L_x_251:
        /* <DEDUP_REMOVED lines=13> */
.L_x_254:
[----:B------:R-:W-:Y:S05]  /*14ab0*/  BSYNC B1 ;  /* 0x0000000000017941 */ /* 0x000fea0003800000 */
.L_x_253:
        /* <DEDUP_REMOVED lines=13> */
.L_x_256:
[----:B------:R-:W-:Y:S05]  /*14b90*/  BSYNC B1 ;  /* 0x0000000000017941 */ /* 0x000fea0003800000 */
.L_x_255:
        /* <DEDUP_REMOVED lines=13> */
.L_x_258:
[----:B------:R-:W-:Y:S05]  /*14c70*/  BSYNC B1 ;  /* 0x0000000000017941 */ /* 0x000fea0003800000 */
.L_x_257:
        /* <DEDUP_REMOVED lines=13> */
.L_x_260:
[----:B------:R-:W-:Y:S05]  /*14d50*/  BSYNC B1 ;  /* 0x0000000000017941 */ /* 0x000fea0003800000 */
.L_x_259:
        /* <DEDUP_REMOVED lines=13> */
.L_x_262:
[----:B------:R-:W-:Y:S05]  /*14e30*/  BSYNC B1 ;  /* 0x0000000000017941 */ /* 0x000fea0003800000 */
.L_x_261:
        /* <DEDUP_REMOVED lines=13> */
.L_x_264:
[----:B------:R-:W-:Y:S05]  /*14f10*/  BSYNC B1 ;  /* 0x0000000000017941 */ /* 0x000fea0003800000 */
.L_x_263:
        /* <DEDUP_REMOVED lines=13> */
.L_x_266:
[----:B------:R-:W-:Y:S05]  /*14ff0*/  BSYNC B1 ;  /* 0x0000000000017941 */ /* 0x000fea0003800000 */
.L_x_265:
        /* <DEDUP_REMOVED lines=13> */
.L_x_268:
[----:B------:R-:W-:Y:S05]  /*150d0*/  BSYNC B1 ;  /* 0x0000000000017941 */ /* 0x000fea0003800000 */
.L_x_267:
        /* <DEDUP_REMOVED lines=13> */
.L_x_270:
[----:B------:R-:W-:Y:S05]  /*151b0*/  BSYNC B1 ;  /* 0x0000000000017941 */ /* 0x000fea0003800000 */
.L_x_269:
        /* <DEDUP_REMOVED lines=13> */
.L_x_272:
[----:B------:R-:W-:Y:S05]  /*15290*/  BSYNC B1 ;  /* 0x0000000000017941 */ /* 0x000fea0003800000 */
.L_x_271:
        /* <DEDUP_REMOVED lines=13> */
.L_x_274:
[----:B------:R-:W-:Y:S05]  /*15370*/  BSYNC B1 ;  /* 0x0000000000017941 */ /* 0x000fea0003800000 */
.L_x_273:
        /* <DEDUP_REMOVED lines=13> */
.L_x_276:
[----:B------:R-:W-:Y:S05]  /*15450*/  BSYNC B1 ;  /* 0x0000000000017941 */ /* 0x000fea0003800000 */
.L_x_275:
        /* <DEDUP_REMOVED lines=13> */
.L_x_278:
[----:B------:R-:W-:Y:S05]  /*15530*/  BSYNC B1 ;  /* 0x0000000000017941 */ /* 0x000fea0003800000 */
.L_x_277:
        /* <DEDUP_REMOVED lines=13> */
.L_x_280:
[----:B------:R-:W-:Y:S05]  /*15610*/  BSYNC B1 ;  /* 0x0000000000017941 */ /* 0x000fea0003800000 */
.L_x_279:
        /* <DEDUP_REMOVED lines=13> */
.L_x_282:
[----:B------:R-:W-:Y:S05]  /*156f0*/  BSYNC B1 ;  /* 0x0000000000017941 */ /* 0x000fea0003800000 */
.L_x_281:
        /* <DEDUP_REMOVED lines=13> */
.L_x_284:
[----:B------:R-:W-:Y:S05]  /*157d0*/  BSYNC B1 ;  /* 0x0000000000017941 */ /* 0x000fea0003800000 */
.L_x_283:
        /* <DEDUP_REMOVED lines=13> */
.L_x_286:
[----:B------:R-:W-:Y:S05]  /*158b0*/  BSYNC B1 ;  /* 0x0000000000017941 */ /* 0x000fea0003800000 */
.L_x_285:
[----:B0-----:R-:W2:Y:S01]  /*158c0*/  LDL.LU R3, [R1+0x250] ;  /* 0x0002500001037983 */ /* 0x001ea20000300800 */
[----:B-----5:R-:W-:Y:S01]  /*158d0*/  LOP3.LUT R6, R6, 0xff, RZ, 0xc0, !PT ;  /* 0x000000ff06067812 */ /* 0x020fe200078ec0ff */
[----:B------:R-:W-:Y:S01]  /*158e0*/  BSSY B1, `(.L_x_287) ;  /* 0x000000b000017945 */ /* 0x000fe20003800000 */
[----:B------:R-:W-:Y:S02]  /*158f0*/  ISETP.LT.OR P1, PT, R0, 0xfa, !P1 ;  /* 0x000000fa0000780c */ /* 0x000fe40004f21670 */
[----:B------:R-:W-:Y:S02]  /*15900*/  F2FP.F16.E4M3.UNPACK_B R6, R6 ;  /* 0x00000006ff06723e */ /* 0x000fe400020006ff */
[----:B------:R-:W-:-:S03]  /*15910*/  PRMT R2, RZ, 0x7610, R2 ;  /* 0x00007610ff027816 */ /* 0x000fc60000000002 */
[----:B------:R-:W-:-:S05]  /*15920*/  HADD2.F32 R6, -RZ, R6.H0_H0 ;  /* 0x20000006ff067230 */ /* 0x000fca0000004100 */
[----:B------:R-:W-:-:S04]  /*15930*/  FMUL R6, R6, UR23 ;  /* 0x0000001706067c20 */ /* 0x000fc80008400000 */
[----:B--2---:R-:W-:-:S05]  /*15940*/  FFMA R6, R3, UR22, R6 ;  /* 0x0000001603067c23 */ /* 0x004fca0008000006 */
[----:B------:R-:W-:-:S05]  /*15950*/  F2FP.SATFINITE.E4M3.F32.PACK_AB_MERGE_C R3, RZ, R6, RZ ;  /* 0x00000006ff03723e */ /* 0x000fca00048070ff */
[----:B------:R0:W-:Y:S01]  /*15960*/  @!P2 STG.E.U8 desc[UR20][R24.64+0xf8], R3 ;  /* 0x0000f8031800a986 */ /* 0x0001e2000c101114 */
[----:B------:R-:W-:Y:S05]  /*15970*/  @P1 BRA `(.L_x_288) ;  /* 0x0000000000041947 */ /* 0x000fea0003800000 */
[----:B------:R2:W5:Y:S02]  /*15980*/  LDG.E.U8 R2, desc[UR20][R4.64+0xf9] ;  /* 0x0000f91404027981 */ /* 0x000564000c1e1100 */
.L_x_288:
[----:B------:R-:W-:Y:S05]  /*15990*/  BSYNC B1 ;  /* 0x0000000000017941 */ /* 0x000fea0003800000 */
.L_x_287:
[----:B------:R-:W2:Y:S01]  /*159a0*/  LDL.LU R7, [R1+0x254] ;  /* 0x0002540001077983 */ /* 0x000ea20000300800 */
[----:B-----5:R-:W-:Y:S01]  /*159b0*/  LOP3.LUT R2, R2, 0xff, RZ, 0xc0, !PT ;  /* 0x000000ff02027812 */ /* 0x020fe200078ec0ff */
[----:B------:R-:W-:Y:S01]  /*159c0*/  BSSY B1, `(.L_x_289) ;  /* 0x0000013000017945 */ /* 0x000fe20003800000 */
[----:B--234-:R-:W-:Y:S02]  /*159d0*/  IADD3 R5, P0, R33, 0x80, RZ ;  /* 0x0000008021057810 */ /* 0x01cfe40007f1e0ff */
[----:B------:R-:W-:-:S03]  /*159e0*/  F2FP.F16.E4M3.UNPACK_B R2, R2 ;  /* 0x00000002ff02723e */ /* 0x000fc600020006ff */
[----:B0-----:R-:W-:Y:S01]  /*159f0*/  IMAD.X R3, RZ, RZ, R35, P0 ;  /* 0x000000ffff037224 */ /* 0x001fe200000e0623 */
[----:B------:R-:W-:Y:S01]  /*15a00*/  ISETP.GE.AND P0, PT, R32, 0x81, PT ;  /* 0x000000812000780c */ /* 0x000fe20003f06270 */
[----:B------:R-:W-:Y:S02]  /*15a10*/  HADD2.F32 R2, -RZ, R2.H0_H0 ;  /* 0x20000002ff027230 */ /* 0x000fe40000004100 */
[----:B------:R-:W-:Y:S01]  /*15a20*/  IMAD R6, R3, UR6, RZ ;  /* 0x0000000603067c24 */ /* 0x000fe2000f8e02ff */
[----:B------:R-:W-:Y:S02]  /*15a30*/  ISETP.LT.OR P3, PT, R0, 0x1, !P0 ;  /* 0x000000010000780c */ /* 0x000fe40004761670 */
[----:B------:R-:W-:Y:S01]  /*15a40*/  FMUL R4, R2, UR23 ;  /* 0x0000001702047c20 */ /* 0x000fe20008400000 */
[----:B------:R-:W-:-:S04]  /*15a50*/  IMAD.WIDE.U32 R2, R5, UR6, R36 ;  /* 0x0000000605027c25 */ /* 0x000fc8000f8e0024 */
[----:B------:R-:W-:Y:S01]  /*15a60*/  IMAD R5, R5, UR7, R6 ;  /* 0x0000000705057c24 */ /* 0x000fe2000f8e0206 */
[----:B------:R-:W-:-:S04]  /*15a70*/  IADD3 R2, P2, R2, UR10, RZ ;  /* 0x0000000a02027c10 */ /* 0x000fc8000ff5e0ff */
[----:B------:R-:W-:Y:S01]  /*15a80*/  IADD3.X R3, R3, UR11, R5, P2, !PT ;  /* 0x0000000b03037c10 */ /* 0x000fe200097fe405 */
[----:B------:R-:W-:-:S05]  /*15a90*/  FFMA R4, R7, UR22, R4 ;  /* 0x0000001607047c23 */ /* 0x000fca0008000004 */
[----:B------:R-:W-:Y:S02]  /*15aa0*/  F2FP.SATFINITE.E4M3.F32.PACK_AB_MERGE_C R7, RZ, R4, RZ ;  /* 0x00000004ff07723e */ /* 0x000fe400048070ff */
[----:B------:R-:W-:-:S03]  /*15ab0*/  PRMT R4, RZ, 0x7610, R4 ;  /* 0x00007610ff047816 */ /* 0x000fc60000000004 */
[----:B------:R0:W-:Y:S01]  /*15ac0*/  @!P1 STG.E.U8 desc[UR20][R24.64+0xf9], R7 ;  /* 0x0000f90718009986 */ /* 0x0001e2000c101114 */
[----:B------:R-:W-:Y:S05]  /*15ad0*/  @P3 BRA `(.L_x_290) ;  /* 0x0000000000043947 */ /* 0x000fea0003800000 */
[----:B------:R2:W5:Y:S02]  /*15ae0*/  LDG.E.U8 R4, desc[UR20][R2.64] ;  /* 0x0000001402047981 */ /* 0x000564000c1e1100 */
.L_x_290:
[----:B------:R-:W-:Y:S05]  /*15af0*/  BSYNC B1 ;  /* 0x0000000000017941 */ /* 0x000fea0003800000 */
.L_x_289:
[----:B------:R-:W3:Y:S01]  /*15b00*/  LDL.LU R5, [R1+0x258] ;  /* 0x0002580001057983 */ /* 0x000ee20000300800 */
        /* <DEDUP_REMOVED lines=12> */
.L_x_292:
[----:B------:R-:W-:Y:S05]  /*15bd0*/  BSYNC B1 ;  /* 0x0000000000017941 */ /* 0x000fea0003800000 */
.L_x_291:
[----:B---3--:R-:W3:Y:S01]  /*15be0*/  LDL.LU R5, [R1+0x25c] ;  /* 0x00025c0001057983 */ /* 0x008ee20000300800 */
[----:B-----5:R-:W-:Y:S01]  /*15bf0*/  LOP3.LUT R4, R4, 0xff, RZ, 0xc0, !PT ;  /* 0x000000ff04047812 */ /* 0x020fe200078ec0ff */
[----:B------:R-:W-:Y:S01]  /*15c00*/  BSSY B1, `(.L_x_293) ;  /* 0x0000013000017945 */ /* 0x000fe20003800000 */
[----:B------:R-:W-:Y:S02]  /*15c10*/  IADD3 R33, P1, R33, 0x88, RZ ;  /* 0x0000008821217810 */ /* 0x000fe40007f3e0ff */
[----:B------:R-:W-:Y:S02]  /*15c20*/  F2FP.F16.E4M3.UNPACK_B R4, R4 ;  /* 0x00000004ff04723e */ /* 0x000fe400020006ff */
[----:B------:R-:W-:Y:S01]  /*15c30*/  PRMT R6, RZ, 0x7610, R6 ;  /* 0x00007610ff067816 */ /* 0x000fe20000000006 */
[----:B------:R-:W-:Y:S01]  /*15c40*/  IMAD.X R34, RZ, RZ, R35, P1 ;  /* 0x000000ffff227224 */ /* 0x000fe200008e0623 */
[----:B------:R-:W-:Y:S01]  /*15c50*/  ISETP.GE.AND P1, PT, R32, 0x89, PT ;  /* 0x000000892000780c */ /* 0x000fe20003f26270 */
[----:B------:R-:W-:-:S02]  /*15c60*/  HADD2.F32 R4, -RZ, R4.H0_H0 ;  /* 0x20000004ff047230 */ /* 0x000fc40000004100 */
[----:B------:R-:W-:Y:S01]  /*15c70*/  IMAD R34, R34, UR6, RZ ;  /* 0x0000000622227c24 */ /* 0x000fe2000f8e02ff */
[----:B------:R-:W-:Y:S01]  /*15c80*/  ISETP.LT.OR P5, PT, R0, 0x1, !P1 ;  /* 0x000000010000780c */ /* 0x000fe20004fa1670 */
[----:B------:R-:W-:-:S04]  /*15c90*/  IMAD.WIDE.U32 R36, R33, UR6, R36 ;  /* 0x0000000621247c25 */ /* 0x000fc8000f8e0024 */
[----:B------:R-:W-:Y:S01]  /*15ca0*/  FMUL R4, R4, UR23 ;  /* 0x0000001704047c20 */ /* 0x000fe20008400000 */
[----:B------:R-:W-:-:S03]  /*15cb0*/  IMAD R33, R33, UR7, R34 ;  /* 0x0000000721217c24 */ /* 0x000fc6000f8e0222 */
[----:B---3--:R-:W-:Y:S01]  /*15cc0*/  FFMA R5, R5, UR22, R4 ;  /* 0x0000001605057c23 */ /* 0x008fe20008000004 */
[----:B------:R-:W-:-:S04]  /*15cd0*/  IADD3 R4, P3, R36, UR10, RZ ;  /* 0x0000000a24047c10 */ /* 0x000fc8000ff7e0ff */
[----:B0-----:R-:W-:Y:S02]  /*15ce0*/  F2FP.SATFINITE.E4M3.F32.PACK_AB_MERGE_C R7, RZ, R5, RZ ;  /* 0x00000005ff07723e */ /* 0x001fe400048070ff */
[----:B------:R-:W-:-:S03]  /*15cf0*/  IADD3.X R5, R37, UR11, R33, P3, !PT ;  /* 0x0000000b25057c10 */ /* 0x000fc60009ffe421 */
[----:B------:R0:W-:Y:S01]  /*15d00*/  @!P2 STG.E.U8 desc[UR20][R28.64+0x1], R7 ;  /* 0x000001071c00a986 */ /* 0x0001e2000c101114 */
[----:B------:R-:W-:Y:S05]  /*15d10*/  @P5 BRA `(.L_x_294) ;  /* 0x0000000000045947 */ /* 0x000fea0003800000 */
[----:B------:R3:W5:Y:S02]  /*15d20*/  LDG.E.U8 R6, desc[UR20][R4.64] ;  /* 0x0000001404067981 */ /* 0x000764000c1e1100 */
.L_x_294:
[----:B------:R-:W-:Y:S05]  /*15d30*/  BSYNC B1 ;  /* 0x0000000000017941 */ /* 0x000fea0003800000 */
.L_x_293:
        /* <DEDUP_REMOVED lines=13> */
.L_x_296:
[----:B------:R-:W-:Y:S05]  /*15e10*/  BSYNC B1 ;  /* 0x0000000000017941 */ /* 0x000fea0003800000 */
.L_x_295:
        /* <DEDUP_REMOVED lines=13> */
.L_x_298:
[----:B------:R-:W-:Y:S05]  /*15ef0*/  BSYNC B1 ;  /* 0x0000000000017941 */ /* 0x000fea0003800000 */
.L_x_297:
        /* <DEDUP_REMOVED lines=13> */
.L_x_300:
[----:B------:R-:W-:Y:S05]  /*15fd0*/  BSYNC B1 ;  /* 0x0000000000017941 */ /* 0x000fea0003800000 */
.L_x_299:
        /* <DEDUP_REMOVED lines=13> */
.L_x_302:
[----:B------:R-:W-:Y:S05]  /*160b0*/  BSYNC B1 ;  /* 0x0000000000017941 */ /* 0x000fea0003800000 */
.L_x_301:
        /* <DEDUP_REMOVED lines=13> */
.L_x_304:
[----:B------:R-:W-:Y:S05]  /*16190*/  BSYNC B1 ;  /* 0x0000000000017941 */ /* 0x000fea0003800000 */
.L_x_303:
        /* <DEDUP_REMOVED lines=13> */
.L_x_306:
[----:B------:R-:W-:Y:S05]  /*16270*/  BSYNC B1 ;  /* 0x0000000000017941 */ /* 0x000fea0003800000 */
.L_x_305:
        /* <DEDUP_REMOVED lines=13> */
.L_x_308:
[----:B------:R-:W-:Y:S05]  /*16350*/  BSYNC B1 ;  /* 0x0000000000017941 */ /* 0x000fea0003800000 */
.L_x_307:
        /* <DEDUP_REMOVED lines=13> */
.L_x_310:
[----:B------:R-:W-:Y:S05]  /*16430*/  BSYNC B1 ;  /* 0x0000000000017941 */ /* 0x000fea0003800000 */
.L_x_309:
        /* <DEDUP_REMOVED lines=13> */
.L_x_312:
[----:B------:R-:W-:Y:S05]  /*16510*/  BSYNC B1 ;  /* 0x0000000000017941 */ /* 0x000fea0003800000 */
.L_x_311:
        /* <DEDUP_REMOVED lines=13> */
.L_x_314:
[----:B------:R-:W-:Y:S05]  /*165f0*/  BSYNC B1 ;  /* 0x0000000000017941 */ /* 0x000fea0003800000 */
.L_x_313:
        /* <DEDUP_REMOVED lines=13> */
.L_x_316:
[----:B------:R-:W-:Y:S05]  /*166d0*/  BSYNC B1 ;  /* 0x0000000000017941 */ /* 0x000fea0003800000 */
.L_x_315:
        /* <DEDUP_REMOVED lines=13> */
.L_x_318:
[----:B------:R-:W-:Y:S05]  /*167b0*/  BSYNC B1 ;  /* 0x0000000000017941 */ /* 0x000fea0003800000 */
.L_x_317:
        /* <DEDUP_REMOVED lines=13> */
.L_x_320:
[----:B------:R-:W-:Y:S05]  /*16890*/  BSYNC B1 ;  /* 0x0000000000017941 */ /* 0x000fea0003800000 */
.L_x_319:
        /* <DEDUP_REMOVED lines=13> */
.L_x_322:
[----:B------:R-:W-:Y:S05]  /*16970*/  BSYNC B1 ;  /* 0x0000000000017941 */ /* 0x000fea0003800000 */
.L_x_321:
        /* <DEDUP_REMOVED lines=13> */
.L_x_324:
[----:B------:R-:W-:Y:S05]  /*16a50*/  BSYNC B1 ;  /* 0x0000000000017941 */ /* 0x000fea0003800000 */
.L_x_323:
        /* <DEDUP_REMOVED lines=13> */
.L_x_326:
[----:B------:R-:W-:Y:S05]  /*16b30*/  BSYNC B1 ;  /* 0x0000000000017941 */ /* 0x000fea0003800000 */
.L_x_325:
        /* <DEDUP_REMOVED lines=13> */
.L_x_328:
[----:B------:R-:W-:Y:S05]  /*16c10*/  BSYNC B1 ;  /* 0x0000000000017941 */ /* 0x000fea0003800000 */
.L_x_327:
        /* <DEDUP_REMOVED lines=13> */
.L_x_330:
[----:B------:R-:W-:Y:S05]  /*16cf0*/  BSYNC B1 ;  /* 0x0000000000017941 */ /* 0x000fea0003800000 */
.L_x_329:
        /* <DEDUP_REMOVED lines=13> */
.L_x_332:
[----:B------:R-:W-:Y:S05]  /*16dd0*/  BSYNC B1 ;  /* 0x0000000000017941 */ /* 0x000fea0003800000 */
.L_x_331:
        /* <DEDUP_REMOVED lines=13> */
.L_x_334:
[----:B------:R-:W-:Y:S05]  /*16eb0*/  BSYNC B1 ;  /* 0x0000000000017941 */ /* 0x000fea0003800000 */
.L_x_333:
        /* <DEDUP_REMOVED lines=13> */
.L_x_336:
[----:B------:R-:W-:Y:S05]  /*16f90*/  BSYNC B1 ;  /* 0x0000000000017941 */ /* 0x000fea0003800000 */
.L_x_335:
        /* <DEDUP_REMOVED lines=13> */
.L_x_338:
[----:B------:R-:W-:Y:S05]  /*17070*/  BSYNC B1 ;  /* 0x0000000000017941 */ /* 0x000fea0003800000 */
.L_x_337:
        /* <DEDUP_REMOVED lines=13> */
.L_x_340:
[----:B------:R-:W-:Y:S05]  /*17150*/  BSYNC B1 ;  /* 0x0000000000017941 */ /* 0x000fea0003800000 */
.L_x_339:
        /* <DEDUP_REMOVED lines=13> */
.L_x_342:
[----:B------:R-:W-:Y:S05]  /*17230*/  BSYNC B1 ;  /* 0x0000000000017941 */ /* 0x000fea0003800000 */
.L_x_341:
        /* <DEDUP_REMOVED lines=13> */
.L_x_344:
[----:B------:R-:W-:Y:S05]  /*17310*/  BSYNC B1 ;  /* 0x0000000000017941 */ /* 0x000fea0003800000 */
.L_x_343:
        /* <DEDUP_REMOVED lines=13> */
.L_x_346:
[----:B------:R-:W-:Y:S05]  /*173f0*/  BSYNC B1 ;  /* 0x0000000000017941 */ /* 0x000fea0003800000 */
.L_x_345:
        /* <DEDUP_REMOVED lines=13> */
.L_x_348:
[----:B------:R-:W-:Y:S05]  /*174d0*/  BSYNC B1 ;  /* 0x0000000000017941 */ /* 0x000fea0003800000 */
.L_x_347:
        /* <DEDUP_REMOVED lines=13> */
.L_x_350:
[----:B------:R-:W-:Y:S05]  /*175b0*/  BSYNC B1 ;  /* 0x0000000000017941 */ /* 0x000fea0003800000 */
.L_x_349:
        /* <DEDUP_REMOVED lines=13> */
.L_x_352:
[----:B------:R-:W-:Y:S05]  /*17690*/  BSYNC B1 ;  /* 0x0000000000017941 */ /* 0x000fea0003800000 */
.L_x_351:
        /* <DEDUP_REMOVED lines=13> */
.L_x_354:
[----:B------:R-:W-:Y:S05]  /*17770*/  BSYNC B1 ;  /* 0x0000000000017941 */ /* 0x000fea0003800000 */
.L_x_353:
        /* <DEDUP_REMOVED lines=13> */
.L_x_356:
[----:B------:R-:W-:Y:S05]  /*17850*/  BSYNC B1 ;  /* 0x0000000000017941 */ /* 0x000fea0003800000 */
.L_x_355:
        /* <DEDUP_REMOVED lines=13> */
.L_x_358:
[----:B------:R-:W-:Y:S05]  /*17930*/  BSYNC B1 ;  /* 0x0000000000017941 */ /* 0x000fea0003800000 */
.L_x_357:
        /* <DEDUP_REMOVED lines=13> */
.L_x_360:
[----:B------:R-:W-:Y:S05]  /*17a10*/  BSYNC B1 ;  /* 0x0000000000017941 */ /* 0x000fea0003800000 */
.L_x_359:
        /* <DEDUP_REMOVED lines=13> */
.L_x_362:
[----:B------:R-:W-:Y:S05]  /*17af0*/  BSYNC B1 ;  /* 0x0000000000017941 */ /* 0x000fea0003800000 */
.L_x_361:
        /* <DEDUP_REMOVED lines=13> */
.L_x_364:
[----:B------:R-:W-:Y:S05]  /*17bd0*/  BSYNC B1 ;  /* 0x0000000000017941 */ /* 0x000fea0003800000 */
.L_x_363:
        /* <DEDUP_REMOVED lines=13> */
.L_x_366:
[----:B------:R-:W-:Y:S05]  /*17cb0*/  BSYNC B1 ;  /* 0x0000000000017941 */ /* 0x000fea0003800000 */
.L_x_365:
        /* <DEDUP_REMOVED lines=13> */
.L_x_368:
[----:B------:R-:W-:Y:S05]  /*17d90*/  BSYNC B1 ;  /* 0x0000000000017941 */ /* 0x000fea0003800000 */
.L_x_367:
        /* <DEDUP_REMOVED lines=13> */
.L_x_370:
[----:B------:R-:W-:Y:S05]  /*17e70*/  BSYNC B1 ;  /* 0x0000000000017941 */ /* 0x000fea0003800000 */
.L_x_369:
        /* <DEDUP_REMOVED lines=13> */
.L_x_372:
[----:B------:R-:W-:Y:S05]  /*17f50*/  BSYNC B1 ;  /* 0x0000000000017941 */ /* 0x000fea0003800000 */
.L_x_371:
        /* <DEDUP_REMOVED lines=13> */
.L_x_374:
[----:B------:R-:W-:Y:S05]  /*18030*/  BSYNC B1 ;  /* 0x0000000000017941 */ /* 0x000fea0003800000 */
.L_x_373:
        /* <DEDUP_REMOVED lines=13> */
.L_x_376:
[----:B------:R-:W-:Y:S05]  /*18110*/  BSYNC B1 ;  /* 0x0000000000017941 */ /* 0x000fea0003800000 */
.L_x_375:
        /* <DEDUP_REMOVED lines=13> */
.L_x_378:
[----:B------:R-:W-:Y:S05]  /*181f0*/  BSYNC B1 ;  /* 0x0000000000017941 */ /* 0x000fea0003800000 */
.L_x_377:
        /* <DEDUP_REMOVED lines=13> */
.L_x_380:
[----:B------:R-:W-:Y:S05]  /*182d0*/  BSYNC B1 ;  /* 0x0000000000017941 */ /* 0x000fea0003800000 */
.L_x_379:
        /* <DEDUP_REMOVED lines=13> */
.L_x_382:
[----:B------:R-:W-:Y:S05]  /*183b0*/  BSYNC B1 ;  /* 0x0000000000017941 */ /* 0x000fea0003800000 */
.L_x_381:
        /* <DEDUP_REMOVED lines=13> */
.L_x_384:
[----:B------:R-:W-:Y:S05]  /*18490*/  BSYNC B1 ;  /* 0x0000000000017941 */ /* 0x000fea0003800000 */
.L_x_383:
        /* <DEDUP_REMOVED lines=13> */
.L_x_386:
[----:B------:R-:W-:Y:S05]  /*18570*/  BSYNC B1 ;  /* 0x0000000000017941 */ /* 0x000fea0003800000 */
.L_x_385:
        /* <DEDUP_REMOVED lines=13> */
.L_x_388:
[----:B------:R-:W-:Y:S05]  /*18650*/  BSYNC B1 ;  /* 0x0000000000017941 */ /* 0x000fea0003800000 */
.L_x_387:
        /* <DEDUP_REMOVED lines=13> */
.L_x_390:
[----:B------:R-:W-:Y:S05]  /*18730*/  BSYNC B1 ;  /* 0x0000000000017941 */ /* 0x000fea0003800000 */
.L_x_389:
        /* <DEDUP_REMOVED lines=13> */
.L_x_392:
[----:B------:R-:W-:Y:S05]  /*18810*/  BSYNC B1 ;  /* 0x0000000000017941 */ /* 0x000fea0003800000 */
.L_x_391:
        /* <DEDUP_REMOVED lines=13> */
.L_x_394:
[----:B------:R-:W-:Y:S05]  /*188f0*/  BSYNC B1 ;  /* 0x0000000000017941 */ /* 0x000fea0003800000 */
.L_x_393:
        /* <DEDUP_REMOVED lines=13> */
.L_x_396:
[----:B------:R-:W-:Y:S05]  /*189d0*/  BSYNC B1 ;  /* 0x0000000000017941 */ /* 0x000fea0003800000 */
.L_x_395:
        /* <DEDUP_REMOVED lines=13> */
.L_x_398:
[----:B------:R-:W-:Y:S05]  /*18ab0*/  BSYNC B1 ;  /* 0x0000000000017941 */ /* 0x000fea0003800000 */
.L_x_397:
        /* <DEDUP_REMOVED lines=13> */
.L_x_400:
[----:B------:R-:W-:Y:S05]  /*18b90*/  BSYNC B1 ;  /* 0x0000000000017941 */ /* 0x000fea0003800000 */
.L_x_399:
        /* <DEDUP_REMOVED lines=13> */
.L_x_402:
[----:B------:R-:W-:Y:S05]  /*18c70*/  BSYNC B1 ;  /* 0x0000000000017941 */ /* 0x000fea0003800000 */
.L_x_401:
        /* <DEDUP_REMOVED lines=13> */
.L_x_404:
[----:B------:R-:W-:Y:S05]  /*18d50*/  BSYNC B1 ;  /* 0x0000000000017941 */ /* 0x000fea0003800000 */
.L_x_403:
        /* <DEDUP_REMOVED lines=13> */
.L_x_406:
[----:B------:R-:W-:Y:S05]  /*18e30*/  BSYNC B1 ;  /* 0x0000000000017941 */ /* 0x000fea0003800000 */
.L_x_405:
        /* <DEDUP_REMOVED lines=13> */
.L_x_408:
[----:B------:R-:W-:Y:S05]  /*18f10*/  BSYNC B1 ;  /* 0x0000000000017941 */ /* 0x000fea0003800000 */
.L_x_407:
        /* <DEDUP_REMOVED lines=13> */
.L_x_410:
[----:B------:R-:W-:Y:S05]  /*18ff0*/  BSYNC B1 ;  /* 0x0000000000017941 */ /* 0x000fea0003800000 */
.L_x_409:
        /* <DEDUP_REMOVED lines=13> */
.L_x_412:
[----:B------:R-:W-:Y:S05]  /*190d0*/  BSYNC B1 ;  /* 0x0000000000017941 */ /* 0x000fea0003800000 */
.L_x_411:
        /* <DEDUP_REMOVED lines=13> */
.L_x_414:
[----:B------:R-:W-:Y:S05]  /*191b0*/  BSYNC B1 ;  /* 0x0000000000017941 */ /* 0x000fea0003800000 */
.L_x_413:
        /* <DEDUP_REMOVED lines=13> */
.L_x_416:
[----:B------:R-:W-:Y:S05]  /*19290*/  BSYNC B1 ;  /* 0x0000000000017941 */ /* 0x000fea0003800000 */
.L_x_415:
        /* <DEDUP_REMOVED lines=13> */
.L_x_418:
[----:B------:R-:W-:Y:S05]  /*19370*/  BSYNC B1 ;  /* 0x0000000000017941 */ /* 0x000fea0003800000 */
.L_x_417:
        /* <DEDUP_REMOVED lines=13> */
.L_x_420:
[----:B------:R-:W-:Y:S05]  /*19450*/  BSYNC B1 ;  /* 0x0000000000017941 */ /* 0x000fea0003800000 */
.L_x_419:
        /* <DEDUP_REMOVED lines=13> */
.L_x_422:
[----:B------:R-:W-:Y:S05]  /*19530*/  BSYNC B1 ;  /* 0x0000000000017941 */ /* 0x000fea0003800000 */
.L_x_421:
        /* <DEDUP_REMOVED lines=13> */
.L_x_424:
[----:B------:R-:W-:Y:S05]  /*19610*/  BSYNC B1 ;  /* 0x0000000000017941 */ /* 0x000fea0003800000 */
.L_x_423:
        /* <DEDUP_REMOVED lines=13> */
.L_x_426:
[----:B------:R-:W-:Y:S05]  /*196f0*/  BSYNC B1 ;  /* 0x0000000000017941 */ /* 0x000fea0003800000 */
.L_x_425:
        /* <DEDUP_REMOVED lines=13> */
.L_x_428:
[----:B------:R-:W-:Y:S05]  /*197d0*/  BSYNC B1 ;  /* 0x0000000000017941 */ /* 0x000fea0003800000 */
.L_x_427:
        /* <DEDUP_REMOVED lines=13> */
.L_x_430:
[----:B------:R-:W-:Y:S05]  /*198b0*/  BSYNC B1 ;  /* 0x0000000000017941 */ /* 0x000fea0003800000 */
.L_x_429:
        /* <DEDUP_REMOVED lines=13> */
.L_x_432:
[----:B------:R-:W-:Y:S05]  /*19990*/  BSYNC B1 ;  /* 0x0000000000017941 */ /* 0x000fea0003800000 */
.L_x_431:
        /* <DEDUP_REMOVED lines=13> */
.L_x_434:
[----:B------:R-:W-:Y:S05]  /*19a70*/  BSYNC B1 ;  /* 0x0000000000017941 */ /* 0x000fea0003800000 */
.L_x_433:
        /* <DEDUP_REMOVED lines=13> */
.L_x_436:
[----:B------:R-:W-:Y:S05]  /*19b50*/  BSYNC B1 ;  /* 0x0000000000017941 */ /* 0x000fea0003800000 */
.L_x_435:
        /* <DEDUP_REMOVED lines=13> */
.L_x_438:
[----:B------:R-:W-:Y:S05]  /*19c30*/  BSYNC B1 ;  /* 0x0000000000017941 */ /* 0x000fea0003800000 */
.L_x_437:
        /* <DEDUP_REMOVED lines=13> */
.L_x_440:
[----:B------:R-:W-:Y:S05]  /*19d10*/  BSYNC B1 ;  /* 0x0000000000017941 */ /* 0x000fea0003800000 */
.L_x_439:
        /* <DEDUP_REMOVED lines=13> */
.L_x_442:
[----:B------:R-:W-:Y:S05]  /*19df0*/  BSYNC B1 ;  /* 0x0000000000017941 */ /* 0x000fea0003800000 */
.L_x_441:
        /* <DEDUP_REMOVED lines=13> */
.L_x_444:
[----:B------:R-:W-:Y:S05]  /*19ed0*/  BSYNC B1 ;  /* 0x0000000000017941 */ /* 0x000fea0003800000 */
.L_x_443:
        /* <DEDUP_REMOVED lines=13> */
.L_x_446:
[----:B------:R-:W-:Y:S05]  /*19fb0*/  BSYNC B1 ;  /* 0x0000000000017941 */ /* 0x000fea0003800000 */
.L_x_445:
        /* <DEDUP_REMOVED lines=13> */
.L_x_448:
[----:B------:R-:W-:Y:S05]  /*1a090*/  BSYNC B1 ;  /* 0x0000000000017941 */ /* 0x000fea0003800000 */
.L_x_447:
        /* <DEDUP_REMOVED lines=13> */
.L_x_450:
[----:B------:R-:W-:Y:S05]  /*1a170*/  BSYNC B1 ;  /* 0x0000000000017941 */ /* 0x000fea0003800000 */
.L_x_449:
        /* <DEDUP_REMOVED lines=13> */
.L_x_452:
[----:B------:R-:W-:Y:S05]  /*1a250*/  BSYNC B1 ;  /* 0x0000000000017941 */ /* 0x000fea0003800000 */
.L_x_451:
        /* <DEDUP_REMOVED lines=13> */
.L_x_454:
[----:B------:R-:W-:Y:S05]  /*1a330*/  BSYNC B1 ;  /* 0x0000000000017941 */ /* 0x000fea0003800000 */
.L_x_453:
        /* <DEDUP_REMOVED lines=13> */
.L_x_456:
[----:B------:R-:W-:Y:S05]  /*1a410*/  BSYNC B1 ;  /* 0x0000000000017941 */ /* 0x000fea0003800000 */
.L_x_455:
        /* <DEDUP_REMOVED lines=13> */
.L_x_458:
[----:B------:R-:W-:Y:S05]  /*1a4f0*/  BSYNC B1 ;  /* 0x0000000000017941 */ /* 0x000fea0003800000 */
.L_x_457:
        /* <DEDUP_REMOVED lines=13> */
.L_x_460:
[----:B------:R-:W-:Y:S05]  /*1a5d0*/  BSYNC B1 ;  /* 0x0000000000017941 */ /* 0x000fea0003800000 */
.L_x_459:
        /* <DEDUP_REMOVED lines=13> */
.L_x_462:
[----:B------:R-:W-:Y:S05]  /*1a6b0*/  BSYNC B1 ;  /* 0x0000000000017941 */ /* 0x000fea0003800000 */
.L_x_461:
        /* <DEDUP_REMOVED lines=13> */
.L_x_464:
[----:B------:R-:W-:Y:S05]  /*1a790*/  BSYNC B1 ;  /* 0x0000000000017941 */ /* 0x000fea0003800000 */
.L_x_463:
        /* <DEDUP_REMOVED lines=13> */
.L_x_466:
[----:B------:R-:W-:Y:S05]  /*1a870*/  BSYNC B1 ;  /* 0x0000000000017941 */ /* 0x000fea0003800000 */
.L_x_465:
        /* <DEDUP_REMOVED lines=13> */
.L_x_468:
[----:B------:R-:W-:Y:S05]  /*1a950*/  BSYNC B1 ;  /* 0x0000000000017941 */ /* 0x000fea0003800000 */
.L_x_467:
        /* <DEDUP_REMOVED lines=13> */
.L_x_470:
[----:B------:R-:W-:Y:S05]  /*1aa30*/  BSYNC B1 ;  /* 0x0000000000017941 */ /* 0x000fea0003800000 */
.L_x_469:
        /* <DEDUP_REMOVED lines=13> */
.L_x_472:
[----:B------:R-:W-:Y:S05]  /*1ab10*/  BSYNC B1 ;  /* 0x0000000000017941 */ /* 0x000fea0003800000 */
.L_x_471:
        /* <DEDUP_REMOVED lines=13> */
.L_x_474:
[----:B------:R-:W-:Y:S05]  /*1abf0*/  BSYNC B1 ;  /* 0x0000000000017941 */ /* 0x000fea0003800000 */
.L_x_473:
        /* <DEDUP_REMOVED lines=13> */
.L_x_476:
[----:B------:R-:W-:Y:S05]  /*1acd0*/  BSYNC B1 ;  /* 0x0000000000017941 */ /* 0x000fea0003800000 */
.L_x_475:
        /* <DEDUP_REMOVED lines=13> */
.L_x_478:
[----:B------:R-:W-:Y:S05]  /*1adb0*/  BSYNC B1 ;  /* 0x0000000000017941 */ /* 0x000fea0003800000 */
.L_x_477:
        /* <DEDUP_REMOVED lines=13> */
.L_x_480:
[----:B------:R-:W-:Y:S05]  /*1ae90*/  BSYNC B1 ;  /* 0x0000000000017941 */ /* 0x000fea0003800000 */
.L_x_479:
        /* <DEDUP_REMOVED lines=13> */
.L_x_482:
[----:B------:R-:W-:Y:S05]  /*1af70*/  BSYNC B1 ;  /* 0x0000000000017941 */ /* 0x000fea0003800000 */
.L_x_481:
        /* <DEDUP_REMOVED lines=13> */
.L_x_484:
[----:B------:R-:W-:Y:S05]  /*1b050*/  BSYNC B1 ;  /* 0x0000000000017941 */ /* 0x000fea0003800000 */
.L_x_483:
        /* <DEDUP_REMOVED lines=13> */
.L_x_486:
[----:B------:R-:W-:Y:S05]  /*1b130*/  BSYNC B1 ;  /* 0x0000000000017941 */ /* 0x000fea0003800000 */
.L_x_485:
        /* <DEDUP_REMOVED lines=13> */
.L_x_488:
[----:B------:R-:W-:Y:S05]  /*1b210*/  BSYNC B1 ;  /* 0x0000000000017941 */ /* 0x000fea0003800000 */
.L_x_487:
        /* <DEDUP_REMOVED lines=13> */
.L_x_490:
[----:B------:R-:W-:Y:S05]  /*1b2f0*/  BSYNC B1 ;  /* 0x0000000000017941 */ /* 0x000fea0003800000 */
.L_x_489:
        /* <DEDUP_REMOVED lines=13> */
.L_x_492:
[----:B------:R-:W-:Y:S05]  /*1b3d0*/  BSYNC B1 ;  /* 0x0000000000017941 */ /* 0x000fea0003800000 */
.L_x_491:
        /* <DEDUP_REMOVED lines=13> */
.L_x_494:
[----:B------:R-:W-:Y:S05]  /*1b4b0*/  BSYNC B1 ;  /* 0x0000000000017941 */ /* 0x000fea0003800000 */
.L_x_493:
        /* <DEDUP_REMOVED lines=13> */
.L_x_496:
[----:B------:R-:W-:Y:S05]  /*1b590*/  BSYNC B1 ;  /* 0x0000000000017941 */ /* 0x000fea0003800000 */
.L_x_495:
        /* <DEDUP_REMOVED lines=13> */
.L_x_498:
[----:B------:R-:W-:Y:S05]  /*1b670*/  BSYNC B1 ;  /* 0x0000000000017941 */ /* 0x000fea0003800000 */
.L_x_497:
        /* <DEDUP_REMOVED lines=13> */
.L_x_500:
[----:B------:R-:W-:Y:S05]  /*1b750*/  BSYNC B1 ;  /* 0x0000000000017941 */ /* 0x000fea0003800000 */
.L_x_499:
        /* <DEDUP_REMOVED lines=13> */
.L_x_502:
[----:B------:R-:W-:Y:S05]  /*1b830*/  BSYNC B1 ;  /* 0x0000000000017941 */ /* 0x000fea0003800000 */
.L_x_501:
        /* <DEDUP_REMOVED lines=13> */
.L_x_504:
[----:B------:R-:W-:Y:S05]  /*1b910*/  BSYNC B1 ;  /* 0x0000000000017941 */ /* 0x000fea0003800000 */
.L_x_503:
        /* <DEDUP_REMOVED lines=13> */
.L_x_506:
[----:B------:R-:W-:Y:S05]  /*1b9f0*/  BSYNC B1 ;  /* 0x0000000000017941 */ /* 0x000fea0003800000 */
.L_x_505:
        /* <DEDUP_REMOVED lines=13> */
.L_x_508:
[----:B------:R-:W-:Y:S05]  /*1bad0*/  BSYNC B1 ;  /* 0x0000000000017941 */ /* 0x000fea0003800000 */
.L_x_507:
        /* <DEDUP_REMOVED lines=13> */
.L_x_510:
[----:B------:R-:W-:Y:S05]  /*1bbb0*/  BSYNC B1 ;  /* 0x0000000000017941 */ /* 0x000fea0003800000 */
.L_x_509:
        /* <DEDUP_REMOVED lines=13> */
.L_x_512:
[----:B------:R-:W-:Y:S05]  /*1bc90*/  BSYNC B1 ;  /* 0x0000000000017941 */ /* 0x000fea0003800000 */
.L_x_511:
        /* <DEDUP_REMOVED lines=13> */
.L_x_514:
[----:B------:R-:W-:Y:S05]  /*1bd70*/  BSYNC B1 ;  /* 0x0000000000017941 */ /* 0x000fea0003800000 */
.L_x_513:
        /* <DEDUP_REMOVED lines=13> */
.L_x_516:
[----:B------:R-:W-:Y:S05]  /*1be50*/  BSYNC B1 ;  /* 0x0000000000017941 */ /* 0x000fea0003800000 */
.L_x_515:
        /* <DEDUP_REMOVED lines=13> */
.L_x_518:
[----:B------:R-:W-:Y:S05]  /*1bf30*/  BSYNC B1 ;  /* 0x0000000000017941 */ /* 0x000fea0003800000 */
.L_x_517:
        /* <DEDUP_REMOVED lines=13> */
.L_x_520:
[----:B------:R-:W-:Y:S05]  /*1c010*/  BSYNC B1 ;  /* 0x0000000000017941 */ /* 0x000fea0003800000 */
.L_x_519:
        /* <DEDUP_REMOVED lines=13> */
.L_x_522:
[----:B------:R-:W-:Y:S05]  /*1c0f0*/  BSYNC B1 ;  /* 0x0000000000017941 */ /* 0x000fea0003800000 */
.L_x_521:
        /* <DEDUP_REMOVED lines=13> */
.L_x_524:
[----:B------:R-:W-:Y:S05]  /*1c1d0*/  BSYNC B1 ;  /* 0x0000000000017941 */ /* 0x000fea0003800000 */
.L_x_523:
        /* <DEDUP_REMOVED lines=13> */
.L_x_526:
[----:B------:R-:W-:Y:S05]  /*1c2b0*/  BSYNC B1 ;  /* 0x0000000000017941 */ /* 0x000fea0003800000 */
.L_x_525:
        /* <DEDUP_REMOVED lines=13> */
.L_x_528:
[----:B------:R-:W-:Y:S05]  /*1c390*/  BSYNC B1 ;  /* 0x0000000000017941 */ /* 0x000fea0003800000 */
.L_x_527:
        /* <DEDUP_REMOVED lines=13> */
.L_x_530:
[----:B------:R-:W-:Y:S05]  /*1c470*/  BSYNC B1 ;  /* 0x0000000000017941 */ /* 0x000fea0003800000 */
.L_x_529:
        /* <DEDUP_REMOVED lines=13> */
.L_x_532:
[----:B------:R-:W-:Y:S05]  /*1c550*/  BSYNC B1 ;  /* 0x0000000000017941 */ /* 0x000fea0003800000 */
.L_x_531:
        /* <DEDUP_REMOVED lines=13> */
.L_x_534:
[----:B------:R-:W-:Y:S05]  /*1c630*/  BSYNC B1 ;  /* 0x0000000000017941 */ /* 0x000fea0003800000 */
.L_x_533:
        /* <DEDUP_REMOVED lines=13> */
.L_x_536:
[----:B------:R-:W-:Y:S05]  /*1c710*/  BSYNC B1 ;  /* 0x0000000000017941 */ /* 0x000fea0003800000 */
.L_x_535:
        /* <DEDUP_REMOVED lines=13> */
.L_x_538:
[----:B------:R-:W-:Y:S05]  /*1c7f0*/  BSYNC B1 ;  /* 0x0000000000017941 */ /* 0x000fea0003800000 */
.L_x_537:
        /* <DEDUP_REMOVED lines=13> */
.L_x_540:
[----:B------:R-:W-:Y:S05]  /*1c8d0*/  BSYNC B1 ;  /* 0x0000000000017941 */ /* 0x000fea0003800000 */
.L_x_539:
[----:B--234-:R-:W2:Y:S01]  /*1c8e0*/  LDL.LU R3, [R1+0x44c] ;  /* 0x00044c0001037983 */ /* 0x01cea20000300800 */
        /* <DEDUP_REMOVED lines=12> */
.L_x_542:
[----:B------:R-:W-:Y:S05]  /*1c9b0*/  BSYNC B1 ;  /* 0x0000000000017941 */ /* 0x000fea0003800000 */
.L_x_541:
[----:B--2---:R-:W2:Y:S01]  /*1c9c0*/  LDL.LU R3, [R1+0x450] ;  /* 0x0004500001037983 */ /* 0x004ea20000300800 */
        /* <DEDUP_REMOVED lines=12> */
.L_x_544:
[----:B------:R-:W-:Y:S05]  /*1ca90*/  BSYNC B1 ;  /* 0x0000000000017941 */ /* 0x000fea0003800000 */
.L_x_543:
[----:B------:R-:W-:Y:S05]  /*1caa0*/  @P1 BRA `(.L_x_545) ;  /* 0x00000048008c1947 */ /* 0x000fea0003800000 */
[----:B------:R-:W2:Y:S01]  /*1cab0*/  LDL.LU R2, [R1+0x454] ;  /* 0x0004540001027983 */ /* 0x000ea20000300800 */
[----:B-----5:R-:W-:-:S04]  /*1cac0*/  LOP3.LUT R0, R0, 0xff, RZ, 0xc0, !PT ;  /* 0x000000ff00007812 */ /* 0x020fc800078ec0ff */
[----:B------:R-:W-:-:S05]  /*1cad0*/  F2FP.F16.E4M3.UNPACK_B R0, R0 ;  /* 0x00000000ff00723e */ /* 0x000fca00020006ff */
[----:B------:R-:W-:-:S05]  /*1cae0*/  HADD2.F32 R0, -RZ, R0.H0_H0 ;  /* 0x20000000ff007230 */ /* 0x000fca0000004100 */
[----:B------:R-:W-:-:S04]  /*1caf0*/  FMUL R0, R0, UR23 ;  /* 0x0000001700007c20 */ /* 0x000fc80008400000 */
[----:B--2---:R-:W-:-:S05]  /*1cb00*/  FFMA R0, R2, UR22, R0 ;  /* 0x0000001602007c23 */ /* 0x004fca0008000000 */
[----:B------:R-:W-:-:S05]  /*1cb10*/  F2FP.SATFINITE.E4M3.F32.PACK_AB_MERGE_C R3, RZ, R0, RZ ;  /* 0x00000000ff03723e */ /* 0x000fca00048070ff */
[----:B------:R2:W-:Y:S01]  /*1cb20*/  STG.E.U8 desc[UR20][R26.64+0xf9], R3 ;  /* 0x0000f9031a007986 */ /* 0x0005e2000c101114 */
[----:B------:R-:W-:Y:S05]  /*1cb30*/  BRA `(.L_x_545) ;  /* 0x0000004800687947 */ /* 0x000fea0003800000 */
.L_x_32:
[----:B------:R-:W-:Y:S01]  /*1cb40*/  ISETP.GE.AND P3, PT, R32, 0x1, PT ;  /* 0x000000012000780c */ /* 0x000fe20003f66270 */
[----:B------:R-:W-:Y:S01]  /*1cb50*/  FMUL R4, R4, UR22 ;  /* 0x0000001604047c20 */ /* 0x000fe20008400000 */
[----:B------:R-:W2:Y:S02]  /*1cb60*/  LDL.LU R35, [R1+0x200] ;  /* 0x0002000001237983 */ /* 0x000ea40000300800 */
[----:B------:R-:W-:Y:S02]  /*1cb70*/  ISETP.LT.OR P0, PT, R0, 0x1, !P3 ;  /* 0x000000010000780c */ /* 0x000fe40005f01670 */
[----:B------:R-:W-:Y:S01]  /*1cb80*/  F2FP.SATFINITE.E4M3.F32.PACK_AB_MERGE_C R4, RZ, R4, RZ ;  /* 0x00000004ff04723e */ /* 0x000fe200048070ff */
[----:B------:R-:W-:Y:S01]  /*1cb90*/  FMUL R5, R5, UR22 ;  /* 0x0000001605057c20 */ /* 0x000fe20008400000 */
[----:B------:R-:W-:Y:S01]  /*1cba0*/  ISETP.GE.AND P2, PT, R32, 0x9, PT ;  /* 0x000000092000780c */ /* 0x000fe20003f46270 */
[----:B------:R-:W-:Y:S01]  /*1cbb0*/  FMUL R6, R6, UR22 ;  /* 0x0000001606067c20 */ /* 0x000fe20008400000 */
[----:B------:R-:W-:Y:S01]  /*1cbc0*/  FMUL R7, R7, UR22 ;  /* 0x0000001607077c20 */ /* 0x000fe20008400000 */
[----:B------:R-:W-:Y:S01]  /*1cbd0*/  ISETP.LT.OR P1, PT, R0, 0x9, !P3 ;  /* 0x000000090000780c */ /* 0x000fe20005f21670 */
[----:B------:R-:W-:Y:S01]  /*1cbe0*/  FMUL R8, R8, UR22 ;  /* 0x0000001608087c20 */ /* 0x000fe20008400000 */
[----:B------:R-:W-:Y:S01]  /*1cbf0*/  FMUL R9, R9, UR22 ;  /* 0x0000001609097c20 */ /* 0x000fe20008400000 */
[----:B------:R-:W-:Y:S01]  /*1cc00*/  FMUL R10, R10, UR22 ;  /* 0x000000160a0a7c20 */ /* 0x000fe20008400000 */
[----:B------:R-:W-:Y:S01]  /*1cc10*/  FMUL R11, R11, UR22 ;  /* 0x000000160b0b7c20 */ /* 0x000fe20008400000 */
[----:B------:R-:W-:Y:S01]  /*1cc20*/  FMUL R12, R12, UR22 ;  /* 0x000000160c0c7c20 */ /* 0x000fe20008400000 */
[----:B------:R-:W-:Y:S01]  /*1cc30*/  @!P0 STG.E.U8 desc[UR20][R2.64], R4 ;  /* 0x0000000402008986 */ /* 0x000fe2000c101114 */
[----:B------:R-:W-:-:S02]  /*1cc40*/  ISETP.LT.OR P0, PT, R0, 0x2, !P3 ;  /* 0x000000020000780c */ /* 0x000fc40005f01670 */
[----:B------:R-:W-:Y:S01]  /*1cc50*/  F2FP.SATFINITE.E4M3.F32.PACK_AB_MERGE_C R5, RZ, R5, RZ ;  /* 0x00000005ff05723e */ /* 0x000fe200048070ff */
[----:B------:R-:W-:Y:S01]  /*1cc60*/  FMUL R13, R13, UR22 ;  /* 0x000000160d0d7c20 */ /* 0x000fe20008400000 */
[----:B------:R-:W-:Y:S01]  /*1cc70*/  F2FP.SATFINITE.E4M3.F32.PACK_AB_MERGE_C R6, RZ, R6, RZ ;  /* 0x00000006ff06723e */ /* 0x000fe200048070ff */
[----:B------:R-:W-:Y:S01]  /*1cc80*/  FMUL R14, R14, UR22 ;  /* 0x000000160e0e7c20 */ /* 0x000fe20008400000 */
[----:B------:R-:W-:Y:S01]  /*1cc90*/  FMUL R15, R15, UR22 ;  /* 0x000000160f0f7c20 */ /* 0x000fe20008400000 */
[----:B------:R-:W-:Y:S01]  /*1cca0*/  FMUL R16, R16, UR22 ;  /* 0x0000001610107c20 */ /* 0x000fe20008400000 */
[----:B------:R-:W-:Y:S01]  /*1ccb0*/  FMUL R17, R17, UR22 ;  /* 0x0000001611117c20 */ /* 0x000fe20008400000 */
[----:B------:R-:W-:Y:S01]  /*1ccc0*/  FMUL R18, R18, UR22 ;  /* 0x0000001612127c20 */ /* 0x000fe20008400000 */
[----:B------:R-:W-:Y:S01]  /*1ccd0*/  FMUL R19, R19, UR22 ;  /* 0x0000001613137c20 */ /* 0x000fe20008400000 */
[----:B------:R-:W-:Y:S01]  /*1cce0*/  FMUL R20, R20, UR22 ;  /* 0x0000001614147c20 */ /* 0x000fe20008400000 */
[----:B------:R-:W-:Y:S01]  /*1ccf0*/  FMUL R21, R21, UR22 ;  /* 0x0000001615157c20 */ /* 0x000fe20008400000 */
[----:B------:R0:W-:Y:S01]  /*1cd00*/  @!P0 STG.E.U8 desc[UR20][R2.64+0x1], R5 ;  /* 0x0000010502008986 */ /* 0x0001e2000c101114 */
[----:B------:R-:W-:-:S02]  /*1cd10*/  ISETP.LT.OR P0, PT, R0, 0x1, !P2 ;  /* 0x000000010000780c */ /* 0x000fc40005701670 */
[----:B------:R-:W-:Y:S01]  /*1cd20*/  F2FP.SATFINITE.E4M3.F32.PACK_AB_MERGE_C R7, RZ, R7, RZ ;  /* 0x00000007ff07723e */ /* 0x000fe200048070ff */
[----:B------:R-:W4:Y:S01]  /*1cd30*/  LDL.LU R34, [R1+0x204] ;  /* 0x0002040001227983 */ /* 0x000f220000300800 */
[----:B------:R-:W-:Y:S02]  /*1cd40*/  F2FP.SATFINITE.E4M3.F32.PACK_AB_MERGE_C R8, RZ, R8, RZ ;  /* 0x00000008ff08723e */ /* 0x000fe400048070ff */
[----:B------:R-:W-:Y:S01]  /*1cd50*/  F2FP.SATFINITE.E4M3.F32.PACK_AB_MERGE_C R9, RZ, R9, RZ ;  /* 0x00000009ff09723e */ /* 0x000fe200048070ff */
[----:B------:R-:W5:Y:S01]  /*1cd60*/  LDL.LU R38, [R1+0x208] ;  /* 0x0002080001267983 */ /* 0x000f620000300800 */
[----:B------:R-:W-:Y:S02]  /*1cd70*/  ISETP.LT.OR P5, PT, R0, 0xa, !P2 ;  /* 0x0000000a0000780c */ /* 0x000fe400057a1670 */
[----:B------:R-:W-:Y:S01]  /*1cd80*/  F2FP.SATFINITE.E4M3.F32.PACK_AB_MERGE_C R10, RZ, R10, RZ ;  /* 0x0000000aff0a723e */ /* 0x000fe200048070ff */
[----:B------:R-:W-:Y:S01]  /*1cd90*/  FMUL R22, R22, UR22 ;  /* 0x0000001616167c20 */ /* 0x000fe20008400000 */
[----:B------:R-:W-:Y:S01]  /*1cda0*/  F2FP.SATFINITE.E4M3.F32.PACK_AB_MERGE_C R11, RZ, R11, RZ ;  /* 0x0000000bff0b723e */ /* 0x000fe200048070ff */
[----:B------:R-:W-:Y:S01]  /*1cdb0*/  @!P0 STG.E.U8 desc[UR20][R24.64], R6 ;  /* 0x0000000618008986 */ /* 0x000fe2000c101114 */
[----:B------:R-:W-:-:S02]  /*1cdc0*/  ISETP.LT.OR P0, PT, R0, 0x2, !P2 ;  /* 0x000000020000780c */ /* 0x000fc40005701670 */
[----:B------:R-:W-:Y:S01]  /*1cdd0*/  F2FP.SATFINITE.E4M3.F32.PACK_AB_MERGE_C R12, RZ, R12, RZ ;  /* 0x0000000cff0c723e */ /* 0x000fe200048070ff */
[----:B------:R-:W3:Y:S01]  /*1cde0*/  LDL.LU R37, [R1+0x20c] ;  /* 0x00020c0001257983 */ /* 0x000ee20000300800 */
[----:B------:R-:W-:Y:S02]  /*1cdf0*/  F2FP.SATFINITE.E4M3.F32.PACK_AB_MERGE_C R13, RZ, R13, RZ ;  /* 0x0000000dff0d723e */ /* 0x000fe400048070ff */
[----:B------:R-:W-:Y:S01]  /*1ce00*/  F2FP.SATFINITE.E4M3.F32.PACK_AB_MERGE_C R14, RZ, R14, RZ ;  /* 0x0000000eff0e723e */ /* 0x000fe200048070ff */
[----:B------:R-:W-:Y:S01]  /*1ce10*/  FMUL R23, R23, UR22 ;  /* 0x0000001617177c20 */ /* 0x000fe20008400000 */
[----:B------:R-:W-:Y:S01]  /*1ce20*/  F2FP.SATFINITE.E4M3.F32.PACK_AB_MERGE_C R15, RZ, R15, RZ ;  /* 0x0000000fff0f723e */ /* 0x000fe200048070ff */
[----:B------:R-:W4:Y:S04]  /*1ce30*/  LDL.LU R33, [R1+0x210] ;  /* 0x0002100001217983 */ /* 0x000f280000300800 */
[----:B------:R1:W-:Y:S01]  /*1ce40*/  @!P0 STG.E.U8 desc[UR20][R24.64+0x1], R7 ;  /* 0x0000010718008986 */ /* 0x0003e2000c101114 */
[----:B------:R-:W-:-:S03]  /*1ce50*/  ISETP.LT.OR P0, PT, R0, 0xa, !P3 ;  /* 0x0000000a0000780c */ /* 0x000fc60005f01670 */
[----:B------:R-:W-:Y:S01]  /*1ce60*/  @!P1 STG.E.U8 desc[UR20][R2.64+0x8], R8 ;  /* 0x0000080802009986 */ /* 0x000fe2000c101114 */
[----:B------:R-:W-:Y:S02]  /*1ce70*/  ISETP.LT.OR P1, PT, R0, 0x9, !P2 ;  /* 0x000000090000780c */ /* 0x000fe40005721670 */
[----:B------:R-:W-:Y:S01]  /*1ce80*/  F2FP.SATFINITE.E4M3.F32.PACK_AB_MERGE_C R16, RZ, R16, RZ ;  /* 0x00000010ff10723e */ /* 0x000fe200048070ff */
[----:B------:R-:W-:Y:S01]  /*1ce90*/  FMUL R152, R152, UR22 ;  /* 0x0000001698987c20 */ /* 0x000fe20008400000 */
[----:B------:R-:W-:Y:S01]  /*1cea0*/  F2FP.SATFINITE.E4M3.F32.PACK_AB_MERGE_C R17, RZ, R17, RZ ;  /* 0x00000011ff11723e */ /* 0x000fe200048070ff */
[----:B------:R-:W3:Y:S04]  /*1ceb0*/  LDL.LU R31, [R1+0x214] ;  /* 0x00021400011f7983 */ /* 0x000ee80000300800 */
[----:B------:R-:W-:Y:S01]  /*1cec0*/  @!P0 STG.E.U8 desc[UR20][R2.64+0x9], R9 ;  /* 0x0000090902008986 */ /* 0x000fe2000c101114 */
[----:B------:R-:W-:-:S03]  /*1ced0*/  ISETP.LT.OR P0, PT, R0, 0x11, !P3 ;  /* 0x000000110000780c */ /* 0x000fc60005f01670 */
[----:B------:R-:W-:Y:S01]  /*1cee0*/  @!P1 STG.E.U8 desc[UR20][R24.64+0x8], R10 ;  /* 0x0000080a18009986 */ /* 0x000fe2000c101114 */
[----:B------:R-:W-:-:S03]  /*1cef0*/  ISETP.LT.OR P1, PT, R0, 0x12, !P3 ;  /* 0x000000120000780c */ /* 0x000fc60005f21670 */
[----:B------:R-:W-:Y:S01]  /*1cf00*/  @!P5 STG.E.U8 desc[UR20][R24.64+0x9], R11 ;  /* 0x0000090b1800d986 */ /* 0x000fe2000c101114 */
[C---:B------:R-:W-:Y:S02]  /*1cf10*/  ISETP.LT.OR P5, PT, R0.reuse, 0x11, !P2 ;  /* 0x000000110000780c */ /* 0x040fe400057a1670 */
[----:B------:R-:W-:Y:S01]  /*1cf20*/  F2FP.SATFINITE.E4M3.F32.PACK_AB_MERGE_C R18, RZ, R18, RZ ;  /* 0x00000012ff12723e */ /* 0x000fe200048070ff */
[----:B------:R-:W3:Y:S01]  /*1cf30*/  LDL.LU R30, [R1+0x218] ;  /* 0x00021800011e7983 */ /* 0x000ee20000300800 */
[----:B------:R-:W-:Y:S01]  /*1cf40*/  F2FP.SATFINITE.E4M3.F32.PACK_AB_MERGE_C R19, RZ, R19, RZ ;  /* 0x00000013ff13723e */ /* 0x000fe200048070ff */
[----:B------:R-:W-:Y:S01]  /*1cf50*/  FMUL R153, R153, UR22 ;  /* 0x0000001699997c20 */ /* 0x000fe20008400000 */
[----:B------:R-:W-:Y:S01]  /*1cf60*/  F2FP.SATFINITE.E4M3.F32.PACK_AB_MERGE_C R20, RZ, R20, RZ ;  /* 0x00000014ff14723e */ /* 0x000fe200048070ff */
[----:B------:R-:W-:Y:S01]  /*1cf70*/  @!P0 STG.E.U8 desc[UR20][R2.64+0x10], R12 ;  /* 0x0000100c02008986 */ /* 0x000fe2000c101114 */
[----:B------:R-:W-:Y:S01]  /*1cf80*/  ISETP.LT.OR P0, PT, R0, 0x12, !P2 ;  /* 0x000000120000780c */ /* 0x000fe20005701670 */
[----:B------:R-:W-:Y:S01]  /*1cf90*/  FMUL R154, R154, UR22 ;  /* 0x000000169a9a7c20 */ /* 0x000fe20008400000 */
[----:B------:R-:W-:Y:S01]  /*1cfa0*/  F2FP.SATFINITE.E4M3.F32.PACK_AB_MERGE_C R21, RZ, R21, RZ ;  /* 0x00000015ff15723e */ /* 0x000fe200048070ff */
[----:B------:R-:W-:Y:S01]  /*1cfb0*/  @!P1 STG.E.U8 desc[UR20][R2.64+0x11], R13 ;  /* 0x0000110d02009986 */ /* 0x000fe2000c101114 */
[C---:B------:R-:W-:Y:S01]  /*1cfc0*/  ISETP.LT.OR P1, PT, R0.reuse, 0x19, !P3 ;  /* 0x000000190000780c */ /* 0x040fe20005f21670 */
[----:B------:R-:W-:Y:S01]  /*1cfd0*/  FMUL R155, R155, UR22 ;  /* 0x000000169b9b7c20 */ /* 0x000fe20008400000 */
[----:B------:R-:W-:Y:S01]  /*1cfe0*/  F2FP.SATFINITE.E4M3.F32.PACK_AB_MERGE_C R22, RZ, R22, RZ ;  /* 0x00000016ff16723e */ /* 0x000fe200048070ff */
[----:B------:R-:W-:Y:S01]  /*1cff0*/  @!P5 STG.E.U8 desc[UR20][R24.64+0x10], R14 ;  /* 0x0000100e1800d986 */ /* 0x000fe2000c101114 */
[----:B------:R-:W-:Y:S01]  /*1d000*/  ISETP.LT.OR P5, PT, R0, 0x1a, !P3 ;  /* 0x0000001a0000780c */ /* 0x000fe20005fa1670 */
[----:B------:R-:W-:Y:S01]  /*1d010*/  FMUL R156, R156, UR22 ;  /* 0x000000169c9c7c20 */ /* 0x000fe20008400000 */
[----:B------:R-:W-:Y:S01]  /*1d020*/  F2FP.SATFINITE.E4M3.F32.PACK_AB_MERGE_C R23, RZ, R23, RZ ;  /* 0x00000017ff17723e */ /* 0x000fe200048070ff */
[----:B------:R-:W-:Y:S01]  /*1d030*/  FMUL R157, R157, UR22 ;  /* 0x000000169d9d7c20 */ /* 0x000fe20008400000 */
[----:B------:R-:W-:Y:S01]  /*1d040*/  F2FP.SATFINITE.E4M3.F32.PACK_AB_MERGE_C R152, RZ, R152, RZ ;  /* 0x00000098ff98723e */ /* 0x000fe200048070ff */
[----:B------:R-:W-:Y:S01]  /*1d050*/  @!P0 STG.E.U8 desc[UR20][R24.64+0x11], R15 ;  /* 0x0000110f18008986 */ /* 0x000fe2000c101114 */
[----:B------:R-:W-:Y:S01]  /*1d060*/  ISETP.LT.OR P0, PT, R0, 0x19, !P2 ;  /* 0x000000190000780c */ /* 0x000fe20005701670 */
[----:B------:R-:W-:Y:S01]  /*1d070*/  FMUL R158, R158, UR22 ;  /* 0x000000169e9e7c20 */ /* 0x000fe20008400000 */
[C---:B------:R-:W-:Y:S01]  /*1d080*/  ISETP.LT.OR P6, PT, R0.reuse, 0x2a, !P2 ;  /* 0x0000002a0000780c */ /* 0x040fe200057c1670 */
        /* <DEDUP_REMOVED lines=57> */
[----:B0-----:R-:W-:Y:S01]  /*1d420*/  F2FP.SATFINITE.E4M3.F32.PACK_AB_MERGE_C R5, RZ, R168, RZ ;  /* 0x000000a8ff05723e */ /* 0x001fe200048070ff */
[----:B------:R-:W-:Y:S01]  /*1d430*/  @!P1 STG.E.U8 desc[UR20][R2.64+0x31], R157 ;  /* 0x0000319d02009986 */ /* 0x000fe2000c101114 */
[C---:B------:R-:W-:Y:S01]  /*1d440*/  ISETP.LT.OR P1, PT, R0.reuse, 0x3a, !P3 ;  /* 0x0000003a0000780c */ /* 0x040fe20005f21670 */
[----:B------:R-:W-:Y:S01]  /*1d450*/  FMUL R175, R175, UR22 ;  /* 0x00000016afaf7c20 */ /* 0x000fe20008400000 */
[----:B------:R-:W-:Y:S01]  /*1d460*/  F2FP.SATFINITE.E4M3.F32.PACK_AB_MERGE_C R169, RZ, R169, RZ ;  /* 0x000000a9ffa9723e */ /* 0x000fe200048070ff */
[----:B------:R-:W-:Y:S01]  /*1d470*/  @!P5 STG.E.U8 desc[UR20][R24.64+0x30], R158 ;  /* 0x0000309e1800d986 */ /* 0x000fe2000c101114 */
[----:B------:R-:W-:Y:S01]  /*1d480*/  ISETP.LT.OR P5, PT, R0, 0x39, !P2 ;  /* 0x000000390000780c */ /* 0x000fe200057a1670 */
[----:B------:R-:W-:Y:S01]  /*1d490*/  FMUL R176, R176, UR22 ;  /* 0x00000016b0b07c20 */ /* 0x000fe20008400000 */
[----:B-1----:R-:W-:Y:S01]  /*1d4a0*/  F2FP.SATFINITE.E4M3.F32.PACK_AB_MERGE_C R7, RZ, R170, RZ ;  /* 0x000000aaff07723e */ /* 0x002fe200048070ff */
        /* <DEDUP_REMOVED lines=23> */
[----:B------:R-:W-:Y:S01]  /*1d620*/  FMUL R183, R183, UR22 ;  /* 0x00000016b7b77c20 */ /* 0x000fe20008400000 */
        /* <DEDUP_REMOVED lines=12> */
[----:B------:R0:W-:Y:S01]  /*1d6f0*/  @!P0 STG.E.U8 desc[UR20][R2.64+0x48], R5 ;  /* 0x0000480502008986 */ /* 0x0001e2000c101114 */
[----:B------:R-:W-:Y:S01]  /*1d700*/  ISETP.LT.OR P0, PT, R0, 0x51, !P3 ;  /* 0x000000510000780c */ /* 0x000fe20005f01670 */
[----:B------:R-:W-:Y:S01]  /*1d710*/  FMUL R188, R188, UR22 ;  /* 0x00000016bcbc7c20 */ /* 0x000fe20008400000 */
[----:B------:R-:W-:Y:S01]  /*1d720*/  F2FP.SATFINITE.E4M3.F32.PACK_AB_MERGE_C R185, RZ, R185, RZ ;  /* 0x000000b9ffb9723e */ /* 0x000fe200048070ff */
[----:B------:R-:W-:Y:S01]  /*1d730*/  @!P1 STG.E.U8 desc[UR20][R2.64+0x49], R169 ;  /* 0x000049a902009986 */ /* 0x000fe2000c101114 */
[C---:B------:R-:W-:Y:S01]  /*1d740*/  ISETP.LT.OR P1, PT, R0.reuse, 0x52, !P3 ;  /* 0x000000520000780c */ /* 0x040fe20005f21670 */
[----:B------:R-:W-:Y:S01]  /*1d750*/  FMUL R189, R189, UR22 ;  /* 0x00000016bdbd7c20 */ /* 0x000fe20008400000 */
[----:B------:R-:W-:Y:S01]  /*1d760*/  F2FP.SATFINITE.E4M3.F32.PACK_AB_MERGE_C R187, RZ, R187, RZ ;  /* 0x000000bbffbb723e */ /* 0x000fe200048070ff */
[----:B------:R1:W-:Y:S01]  /*1d770*/  @!P5 STG.E.U8 desc[UR20][R24.64+0x48], R7 ;  /* 0x000048071800d986 */ /* 0x0003e2000c101114 */
[----:B------:R-:W-:Y:S01]  /*1d780*/  ISETP.LT.OR P5, PT, R0, 0x51, !P2 ;  /* 0x000000510000780c */ /* 0x000fe200057a1670 */
[----:B------:R-:W-:Y:S01]  /*1d790*/  FMUL R190, R190, UR22 ;  /* 0x00000016bebe7c20 */ /* 0x000fe20008400000 */
[----:B------:R-:W-:Y:S01]  /*1d7a0*/  FMUL R191, R191, UR22 ;  /* 0x00000016bfbf7c20 */ /* 0x000fe20008400000 */
[----:B0-----:R-:W-:Y:S01]  /*1d7b0*/  F2FP.SATFINITE.E4M3.F32.PACK_AB_MERGE_C R5, RZ, R172, RZ ;  /* 0x000000acff05723e */ /* 0x001fe200048070ff */
[----:B------:R-:W-:Y:S01]  /*1d7c0*/  @!P6 STG.E.U8 desc[UR20][R24.64+0x49], R171 ;  /* 0x000049ab1800e986 */ /* 0x000fe2000c101114 */
[----:B------:R-:W-:Y:S01]  /*1d7d0*/  ISETP.LT.OR P6, PT, R0, 0x52, !P2 ;  /* 0x000000520000780c */ /* 0x000fe200057c1670 */
[----:B------:R-:W-:Y:S01]  /*1d7e0*/  FMUL R192, R192, UR22 ;  /* 0x00000016c0c07c20 */ /* 0x000fe20008400000 */
[----:B------:R-:W-:Y:S01]  /*1d7f0*/  F2FP.SATFINITE.E4M3.F32.PACK_AB_MERGE_C R189, RZ, R189, RZ ;  /* 0x000000bdffbd723e */ /* 0x000fe200048070ff */
[----:B------:R0:W-:Y:S01]  /*1d800*/  @!P0 STG.E.U8 desc[UR20][R2.64+0x50], R5 ;  /* 0x0000500502008986 */ /* 0x0001e2000c101114 */
[C---:B------:R-:W-:Y:S01]  /*1d810*/  ISETP.LT.OR P0, PT, R0.reuse, 0x59, !P3 ;  /* 0x000000590000780c */ /* 0x040fe20005f01670 */
[----:B------:R-:W-:Y:S01]  /*1d820*/  FMUL R193, R193, UR22 ;  /* 0x00000016c1c17c20 */ /* 0x000fe20008400000 */
[----:B-1----:R-:W-:Y:S01]  /*1d830*/  F2FP.SATFINITE.E4M3.F32.PACK_AB_MERGE_C R7, RZ, R174, RZ ;  /* 0x000000aeff07723e */ /* 0x002fe200048070ff */
[----:B------:R-:W-:Y:S01]  /*1d840*/  @!P1 STG.E.U8 desc[UR20][R2.64+0x51], R173 ;  /* 0x000051ad02009986 */ /* 0x000fe2000c101114 */
[----:B------:R-:W-:Y:S01]  /*1d850*/  ISETP.LT.OR P1, PT, R0, 0x5a, !P3 ;  /* 0x0000005a0000780c */ /* 0x000fe20005f21670 */
        /* <DEDUP_REMOVED lines=8> */
[C---:B------:R-:W-:Y:S01]  /*1d8e0*/  ISETP.LT.OR P6, PT, R0.reuse, 0x5a, !P2 ;  /* 0x0000005a0000780c */ /* 0x040fe200057c1670 */
[----:B------:R-:W-:Y:S01]  /*1d8f0*/  FMUL R197, R197, UR22 ;  /* 0x00000016c5c57c20 */ /* 0x000fe20008400000 */
[----:B------:R-:W-:Y:S01]  /*1d900*/  F2FP.SATFINITE.E4M3.F32.PACK_AB_MERGE_C R193, RZ, R193, RZ ;  /* 0x000000c1ffc1723e */ /* 0x000fe200048070ff */
[----:B------:R0:W-:Y:S01]  /*1d910*/  @!P0 STG.E.U8 desc[UR20][R2.64+0x58], R5 ;  /* 0x0000580502008986 */ /* 0x0001e2000c101114 */
[----:B------:R-:W-:Y:S01]  /*1d920*/  ISETP.LT.OR P0, PT, R0, 0x61, !P3 ;  /* 0x000000610000780c */ /* 0x000fe20005f01670 */
[----:B------:R-:W-:Y:S01]  /*1d930*/  FMUL R198, R198, UR22 ;  /* 0x00000016c6c67c20 */ /* 0x000fe20008400000 */
[----:B-1----:R-:W-:Y:S01]  /*1d940*/  F2FP.SATFINITE.E4M3.F32.PACK_AB_MERGE_C R7, RZ, R178, RZ ;  /* 0x000000b2ff07723e */ /* 0x002fe200048070ff */
[----:B------:R-:W-:Y:S01]  /*1d950*/  @!P1 STG.E.U8 desc[UR20][R2.64+0x59], R177 ;  /* 0x000059b102009986 */ /* 0x000fe2000c101114 */
[C---:B------:R-:W-:Y:S01]  /*1d960*/  ISETP.LT.OR P1, PT, R0.reuse, 0x62, !P3 ;  /* 0x000000620000780c */ /* 0x040fe20005f21670 */
[----:B------:R-:W-:Y:S01]  /*1d970*/  FMUL R199, R199, UR22 ;  /* 0x00000016c7c77c20 */ /* 0x000fe20008400000 */
[----:B------:R-:W-:Y:S01]  /*1d980*/  F2FP.SATFINITE.E4M3.F32.PACK_AB_MERGE_C R195, RZ, R195, RZ ;  /* 0x000000c3ffc3723e */ /* 0x000fe200048070ff */
[----:B------:R1:W-:Y:S01]  /*1d990*/  @!P5 STG.E.U8 desc[UR20][R24.64+0x58], R7 ;  /* 0x000058071800d986 */ /* 0x0003e2000c101114 */
[----:B------:R-:W-:Y:S01]  /*1d9a0*/  ISETP.LT.OR P5, PT, R0, 0x61, !P2 ;  /* 0x000000610000780c */ /* 0x000fe200057a1670 */
[----:B------:R-:W-:Y:S01]  /*1d9b0*/  FMUL R200, R200, UR22 ;  /* 0x00000016c8c87c20 */ /* 0x000fe20008400000 */
[----:B------:R-:W-:Y:S01]  /*1d9c0*/  F2FP.SATFINITE.E4M3.F32.PACK_AB_MERGE_C R197, RZ, R197, RZ ;  /* 0x000000c5ffc5723e */ /* 0x000fe200048070ff */
[----:B------:R-:W-:Y:S01]  /*1d9d0*/  @!P6 STG.E.U8 desc[UR20][R24.64+0x59], R179 ;  /* 0x000059b31800e986 */ /* 0x000fe2000c101114 */
[----:B0-----:R-:W-:Y:S01]  /*1d9e0*/  F2FP.SATFINITE.E4M3.F32.PACK_AB_MERGE_C R5, RZ, R180, RZ ;  /* 0x000000b4ff05723e */ /* 0x001fe200048070ff */
[----:B------:R-:W-:Y:S01]  /*1d9f0*/  FMUL R201, R201, UR22 ;  /* 0x00000016c9c97c20 */ /* 0x000fe20008400000 */
        /* <DEDUP_REMOVED lines=20> */
[----:B------:R-:W-:Y:S01]  /*1db40*/  FMUL R208, R208, UR22 ;  /* 0x00000016d0d07c20 */ /* 0x000fe20008400000 */
        /* <DEDUP_REMOVED lines=96> */
[----:B--2---:R-:W-:Y:S01]  /*1e150*/  FMUL R4, R35, UR22 ;  /* 0x0000001623047c20 */ /* 0x004fe20008400000 */
[----:B------:R-:W-:Y:S01]  /*1e160*/  FMUL R236, R236, UR22 ;  /* 0x00000016ecec7c20 */ /* 0x000fe20008400000 */
[----:B------:R1:W-:Y:S01]  /*1e170*/  @!P5 STG.E.U8 desc[UR20][R24.64+0x90], R7 ;  /* 0x000090071800d986 */ /* 0x0003e2000c101114 */
[----:B------:R-:W-:Y:S01]  /*1e180*/  ISETP.LT.OR P5, PT, R0, 0x99, !P2 ;  /* 0x000000990000780c */ /* 0x000fe200057a1670 */
[----:B------:R-:W-:Y:S01]  /*1e190*/  FMUL R237, R237, UR22 ;  /* 0x00000016eded7c20 */ /* 0x000fe20008400000 */
[----:B------:R-:W-:Y:S01]  /*1e1a0*/  F2FP.SATFINITE.E4M3.F32.PACK_AB_MERGE_C R233, RZ, R233, RZ ;  /* 0x000000e9ffe9723e */ /* 0x000fe200048070ff */
[----:B------:R-:W-:Y:S01]  /*1e1b0*/  @!P6 STG.E.U8 desc[UR20][R24.64+0x91], R207 ;  /* 0x000091cf1800e986 */ /* 0x000fe2000c101114 */
[----:B0-----:R-:W-:-:S02]  /*1e1c0*/  F2FP.SATFINITE.E4M3.F32.PACK_AB_MERGE_C R5, RZ, R208, RZ ;  /* 0x000000d0ff05723e */ /* 0x001fc400048070ff */
[----:B------:R-:W-:Y:S01]  /*1e1d0*/  ISETP.LT.OR P6, PT, R0, 0x9a, !P2 ;  /* 0x0000009a0000780c */ /* 0x000fe200057c1670 */
[----:B------:R-:W2:Y:S01]  /*1e1e0*/  LDL.LU R36, [R1+0x21c] ;  /* 0x00021c0001247983 */ /* 0x000ea20000300800 */
[----:B------:R-:W-:-:S03]  /*1e1f0*/  F2FP.SATFINITE.E4M3.F32.PACK_AB_MERGE_C R235, RZ, R235, RZ ;  /* 0x000000ebffeb723e */ /* 0x000fc600048070ff */
[----:B------:R0:W-:Y:S01]  /*1e200*/  @!P0 STG.E.U8 desc[UR20][R2.64+0x98], R5 ;  /* 0x0000980502008986 */ /* 0x0001e2000c101114 */
[C---:B------:R-:W-:Y:S02]  /*1e210*/  ISETP.LT.OR P0, PT, R0.reuse, 0xa1, !P3 ;  /* 0x000000a10000780c */ /* 0x040fe40005f01670 */
[----:B-1----:R-:W-:Y:S01]  /*1e220*/  F2FP.SATFINITE.E4M3.F32.PACK_AB_MERGE_C R7, RZ, R210, RZ ;  /* 0x000000d2ff07723e */ /* 0x002fe200048070ff */
[----:B------:R-:W-:Y:S01]  /*1e230*/  @!P1 STG.E.U8 desc[UR20][R2.64+0x99], R209 ;  /* 0x000099d102009986 */ /* 0x000fe2000c101114 */
[----:B------:R-:W-:-:S03]  /*1e240*/  ISETP.LT.OR P1, PT, R0, 0xa2, !P3 ;  /* 0x000000a20000780c */ /* 0x000fc60005f21670 */
[----:B------:R1:W-:Y:S01]  /*1e250*/  @!P5 STG.E.U8 desc[UR20][R24.64+0x98], R7 ;  /* 0x000098071800d986 */ /* 0x0003e2000c101114 */
[C---:B------:R-:W-:Y:S02]  /*1e260*/  ISETP.LT.OR P5, PT, R0.reuse, 0xa1, !P2 ;  /* 0x000000a10000780c */ /* 0x040fe400057a1670 */
[----:B0-----:R-:W-:Y:S01]  /*1e270*/  F2FP.SATFINITE.E4M3.F32.PACK_AB_MERGE_C R5, RZ, R212, RZ ;  /* 0x000000d4ff05723e */ /* 0x001fe200048070ff */
[----:B------:R-:W-:Y:S01]  /*1e280*/  @!P6 STG.E.U8 desc[UR20][R24.64+0x99], R211 ;  /* 0x000099d31800e986 */ /* 0x000fe2000c101114 */
[----:B------:R-:W-:-:S03]  /*1e290*/  ISETP.LT.OR P6, PT, R0, 0xa2, !P2 ;  /* 0x000000a20000780c */ /* 0x000fc600057c1670 */
        /* <DEDUP_REMOVED lines=51> */
[----:B------:R-:W-:Y:S02]  /*1e5d0*/  ISETP.LT.OR P0, PT, R0, 0xd1, !P3 ;  /* 0x000000d10000780c */ /* 0x000fe40005f01670 */
[----:B-1----:R-:W-:Y:S01]  /*1e5e0*/  F2FP.SATFINITE.E4M3.F32.PACK_AB_MERGE_C R7, RZ, R234, RZ ;  /* 0x000000eaff07723e */ /* 0x002fe200048070ff */
[----:B------:R-:W2:Y:S01]  /*1e5f0*/  LDL.LU R35, [R1+0x220] ;  /* 0x0002200001237983 */ /* 0x000ea20000300800 */
[----:B------:R-:W-:Y:S01]  /*1e600*/  F2FP.SATFINITE.E4M3.F32.PACK_AB_MERGE_C R9, RZ, R236, RZ ;  /* 0x000000ecff09723e */ /* 0x000fe200048070ff */
[----:B----4-:R-:W-:Y:S01]  /*1e610*/  FMUL R6, R33, UR22 ;  /* 0x0000001621067c20 */ /* 0x010fe20008400000 */
[----:B------:R-:W-:Y:S01]  /*1e620*/  F2FP.SATFINITE.E4M3.F32.PACK_AB_MERGE_C R11, RZ, R4, RZ ;  /* 0x00000004ff0b723e */ /* 0x000fe200048070ff */
[----:B------:R-:W-:Y:S01]  /*1e630*/  @!P1 STG.E.U8 desc[UR20][R2.64+0xc9], R233 ;  /* 0x0000c9e902009986 */ /* 0x000fe2000c101114 */
[----:B0-----:R-:W-:Y:S01]  /*1e640*/  FMUL R5, R34, UR22 ;  /* 0x0000001622057c20 */ /* 0x001fe20008400000 */
[----:B-----5:R-:W-:-:S02]  /*1e650*/  FMUL R4, R38, UR22 ;  /* 0x0000001626047c20 */ /* 0x020fc40008400000 */
[----:B------:R-:W4:Y:S01]  /*1e660*/  LDL.LU R34, [R1+0x224] ;  /* 0x0002240001227983 */ /* 0x000f220000300800 */
[----:B------:R-:W-:-:S03]  /*1e670*/  ISETP.LT.OR P1, PT, R0, 0xd2, !P3 ;  /* 0x000000d20000780c */ /* 0x000fc60005f21670 */
[----:B------:R-:W5:Y:S04]  /*1e680*/  LDL.LU R33, [R1+0x228] ;  /* 0x0002280001217983 */ /* 0x000f680000300800 */
[----:B------:R3:W-:Y:S01]  /*1e690*/  @!P5 STG.E.U8 desc[UR20][R24.64+0xc8], R7 ;  /* 0x0000c8071800d986 */ /* 0x0007e2000c101114 */
[----:B------:R-:W-:-:S03]  /*1e6a0*/  ISETP.LT.OR P5, PT, R0, 0xd1, !P2 ;  /* 0x000000d10000780c */ /* 0x000fc600057a1670 */
[----:B------:R-:W-:Y:S01]  /*1e6b0*/  @!P6 STG.E.U8 desc[UR20][R24.64+0xc9], R235 ;  /* 0x0000c9eb1800e986 */ /* 0x000fe2000c101114 */
[----:B------:R-:W-:-:S03]  /*1e6c0*/  ISETP.LT.OR P6, PT, R0, 0xd2, !P2 ;  /* 0x000000d20000780c */ /* 0x000fc600057c1670 */
[----:B------:R0:W-:Y:S01]  /*1e6d0*/  @!P0 STG.E.U8 desc[UR20][R2.64+0xd0], R9 ;  /* 0x0000d00902008986 */ /* 0x0001e2000c101114 */
[----:B---3--:R-:W-:-:S03]  /*1e6e0*/  FMUL R7, R31, UR22 ;  /* 0x000000161f077c20 */ /* 0x008fc60008400000 */
[----:B------:R-:W3:Y:S04]  /*1e6f0*/  LDL.LU R31, [R1+0x22c] ;  /* 0x00022c00011f7983 */ /* 0x000ee80000300800 */
[----:B------:R-:W3:Y:S01]  /*1e700*/  LDL.LU R38, [R1+0x230] ;  /* 0x0002300001267983 */ /* 0x000ee20000300800 */
[----:B0-----:R-:W-:Y:S01]  /*1e710*/  F2FP.SATFINITE.E4M3.F32.PACK_AB_MERGE_C R9, RZ, R4, RZ ;  /* 0x00000004ff09723e */ /* 0x001fe200048070ff */
[----:B------:R-:W-:Y:S02]  /*1e720*/  FMUL R4, R30, UR22 ;  /* 0x000000161e047c20 */ /* 0x000fe40008400000 */
[----:B------:R-:W3:Y:S01]  /*1e730*/  LDL.LU R30, [R1+0x234] ;  /* 0x00023400011e7983 */ /* 0x000ee20000300800 */
[----:B------:R-:W-:Y:S02]  /*1e740*/  F2FP.SATFINITE.E4M3.F32.PACK_AB_MERGE_C R237, RZ, R237, RZ ;  /* 0x000000edffed723e */ /* 0x000fe400048070ff */
[----:B------:R-:W-:Y:S01]  /*1e750*/  F2FP.SATFINITE.E4M3.F32.PACK_AB_MERGE_C R13, RZ, R5, RZ ;  /* 0x00000005ff0d723e */ /* 0x000fe200048070ff */
[----:B------:R-:W-:Y:S01]  /*1e760*/  FMUL R5, R37, UR22 ;  /* 0x0000001625057c20 */ /* 0x000fe20008400000 */
[----:B------:R-:W-:Y:S01]  /*1e770*/  ISETP.LT.OR P0, PT, R0, 0xd9, !P3 ;  /* 0x000000d90000780c */ /* 0x000fe20005f01670 */
[----:B------:R-:W3:Y:S01]  /*1e780*/  LDL.LU R37, [R1+0x238] ;  /* 0x0002380001257983 */ /* 0x000ee20000300800 */
[----:B------:R-:W-:-:S03]  /*1e790*/  F2FP.SATFINITE.E4M3.F32.PACK_AB_MERGE_C R15, RZ, R6, RZ ;  /* 0x00000006ff0f723e */ /* 0x000fc600048070ff */
[----:B------:R-:W-:Y:S01]  /*1e7a0*/  @!P1 STG.E.U8 desc[UR20][R2.64+0xd1], R237 ;  /* 0x0000d1ed02009986 */ /* 0x000fe2000c101114 */
[----:B------:R-:W-:-:S03]  /*1e7b0*/  ISETP.LT.OR P1, PT, R0, 0xda, !P3 ;  /* 0x000000da0000780c */ /* 0x000fc60005f21670 */
[----:B------:R0:W-:Y:S01]  /*1e7c0*/  @!P5 STG.E.U8 desc[UR20][R24.64+0xd0], R11 ;  /* 0x0000d00b1800d986 */ /* 0x0001e2000c101114 */
[----:B------:R-:W-:-:S03]  /*1e7d0*/  ISETP.LT.OR P5, PT, R0, 0xd9, !P2 ;  /* 0x000000d90000780c */ /* 0x000fc600057a1670 */
[----:B------:R1:W-:Y:S01]  /*1e7e0*/  @!P6 STG.E.U8 desc[UR20][R24.64+0xd1], R13 ;  /* 0x0000d10d1800e986 */ /* 0x0003e2000c101114 */
[----:B0-----:R-:W-:Y:S02]  /*1e7f0*/  F2FP.SATFINITE.E4M3.F32.PACK_AB_MERGE_C R11, RZ, R5, RZ ;  /* 0x00000005ff0b723e */ /* 0x001fe400048070ff */
[----:B-1----:R-:W-:Y:S01]  /*1e800*/  F2FP.SATFINITE.E4M3.F32.PACK_AB_MERGE_C R13, RZ, R7, RZ ;  /* 0x00000007ff0d723e */ /* 0x002fe200048070ff */
[----:B------:R0:W-:Y:S04]  /*1e810*/  @!P0 STG.E.U8 desc[UR20][R2.64+0xd8], R9 ;  /* 0x0000d80902008986 */ /* 0x0001e8000c101114 */
[----:B------:R1:W-:Y:S01]  /*1e820*/  @!P1 STG.E.U8 desc[UR20][R2.64+0xd9], R11 ;  /* 0x0000d90b02009986 */ /* 0x0003e2000c101114 */
[----:B0-----:R-:W-:-:S03]  /*1e830*/  F2FP.SATFINITE.E4M3.F32.PACK_AB_MERGE_C R9, RZ, R4, RZ ;  /* 0x00000004ff09723e */ /* 0x001fc600048070ff */
[----:B------:R0:W-:Y:S01]  /*1e840*/  @!P5 STG.E.U8 desc[UR20][R24.64+0xd8], R15 ;  /* 0x0000d80f1800d986 */ /* 0x0001e2000c101114 */
[----:B--2---:R-:W-:-:S03]  /*1e850*/  FMUL R5, R36, UR22 ;  /* 0x0000001624057c20 */ /* 0x004fc60008400000 */
[----:B------:R-:W2:Y:S02]  /*1e860*/  LDL.LU R36, [R1+0x23c] ;  /* 0x00023c0001247983 */ /* 0x000ea40000300800 */
[----:B-1----:R-:W-:Y:S01]  /*1e870*/  F2FP.SATFINITE.E4M3.F32.PACK_AB_MERGE_C R11, RZ, R5, RZ ;  /* 0x00000005ff0b723e */ /* 0x002fe200048070ff */
[----:B------:R-:W-:Y:S02]  /*1e880*/  FMUL R6, R35, UR22 ;  /* 0x0000001623067c20 */ /* 0x000fe40008400000 */
[----:B------:R-:W2:Y:S01]  /*1e890*/  LDL.LU R35, [R1+0x240] ;  /* 0x0002400001237983 */ /* 0x000ea20000300800 */
[----:B----4-:R-:W-:-:S03]  /*1e8a0*/  FMUL R7, R34, UR22 ;  /* 0x0000001622077c20 */ /* 0x010fc60008400000 */
[----:B------:R-:W4:Y:S01]  /*1e8b0*/  LDL.LU R34, [R1+0x244] ;  /* 0x0002440001227983 */ /* 0x000f220000300800 */
[----:B-----5:R-:W-:-:S03]  /*1e8c0*/  FMUL R4, R33, UR22 ;  /* 0x0000001621047c20 */ /* 0x020fc60008400000 */
[----:B------:R-:W5:Y:S01]  /*1e8d0*/  LDL.LU R33, [R1+0x248] ;  /* 0x0002480001217983 */ /* 0x000f620000300800 */
[----:B0-----:R-:W-:Y:S01]  /*1e8e0*/  F2FP.SATFINITE.E4M3.F32.PACK_AB_MERGE_C R15, RZ, R6, RZ ;  /* 0x00000006ff0f723e */ /* 0x001fe200048070ff */
[----:B---3--:R-:W-:Y:S02]  /*1e8f0*/  FMUL R5, R31, UR22 ;  /* 0x000000161f057c20 */ /* 0x008fe40008400000 */
[----:B------:R-:W3:Y:S01]  /*1e900*/  LDL.LU R31, [R1+0x24c] ;  /* 0x00024c00011f7983 */ /* 0x000ee20000300800 */
[----:B------:R-:W-:-:S03]  /*1e910*/  FMUL R6, R30, UR22 ;  /* 0x000000161e067c20 */ /* 0x000fc60008400000 */
[----:B------:R-:W3:Y:S01]  /*1e920*/  LDL.LU R30, [R1+0x250] ;  /* 0x00025000011e7983 */ /* 0x000ee20000300800 */
[C---:B------:R-:W-:Y:S02]  /*1e930*/  ISETP.LT.OR P6, PT, R0.reuse, 0xda, !P2 ;  /* 0x000000da0000780c */ /* 0x040fe400057c1670 */
[C---:B------:R-:W-:Y:S02]  /*1e940*/  ISETP.LT.OR P5, PT, R0.reuse, 0xe1, !P3 ;  /* 0x000000e10000780c */ /* 0x040fe40005fa1670 */
[C---:B------:R-:W-:Y:S02]  /*1e950*/  ISETP.LT.OR P0, PT, R0.reuse, 0xe1, !P2 ;  /* 0x000000e10000780c */ /* 0x040fe40005701670 */
[----:B------:R-:W-:-:S07]  /*1e960*/  ISETP.LT.OR P1, PT, R0, 0xe2, !P2 ;  /* 0x000000e20000780c */ /* 0x000fce0005721670 */
[----:B------:R0:W-:Y:S01]  /*1e970*/  @!P6 STG.E.U8 desc[UR20][R24.64+0xd9], R13 ;  /* 0x0000d90d1800e986 */ /* 0x0001e2000c101114 */
[C---:B------:R-:W-:Y:S02]  /*1e980*/  ISETP.LT.OR P6, PT, R0.reuse, 0xe2, !P3 ;  /* 0x000000e20000780c */ /* 0x040fe40005fc1670 */
[----:B------:R-:W-:Y:S01]  /*1e990*/  F2FP.SATFINITE.E4M3.F32.PACK_AB_MERGE_C R7, RZ, R7, RZ ;  /* 0x00000007ff07723e */ /* 0x000fe200048070ff */
[----:B------:R1:W-:Y:S01]  /*1e9a0*/  @!P5 STG.E.U8 desc[UR20][R2.64+0xe0], R9 ;  /* 0x0000e0090200d986 */ /* 0x0003e2000c101114 */
[----:B------:R-:W-:Y:S02]  /*1e9b0*/  ISETP.LT.OR P5, PT, R0, 0xea, !P2 ;  /* 0x000000ea0000780c */ /* 0x000fe400057a1670 */
[----:B0-----:R-:W-:Y:S01]  /*1e9c0*/  F2FP.SATFINITE.E4M3.F32.PACK_AB_MERGE_C R13, RZ, R4, RZ ;  /* 0x00000004ff0d723e */ /* 0x001fe200048070ff */
[----:B------:R-:W-:-:S06]  /*1e9d0*/  FMUL R4, R38, UR22 ;  /* 0x0000001626047c20 */ /* 0x000fcc0008400000 */
[----:B------:R-:W-:Y:S01]  /*1e9e0*/  @!P6 STG.E.U8 desc[UR20][R2.64+0xe1], R11 ;  /* 0x0000e10b0200e986 */ /* 0x000fe2000c101114 */
[----:B------:R-:W-:-:S03]  /*1e9f0*/  ISETP.LT.OR P6, PT, R0, 0xe9, !P3 ;  /* 0x000000e90000780c */ /* 0x000fc60005fc1670 */
[----:B------:R-:W-:Y:S01]  /*1ea00*/  @!P0 STG.E.U8 desc[UR20][R24.64+0xe0], R15 ;  /* 0x0000e00f18008986 */ /* 0x000fe2000c101114 */
[----:B------:R-:W-:-:S03]  /*1ea10*/  ISETP.LT.OR P0, PT, R0, 0xea, !P3 ;  /* 0x000000ea0000780c */ /* 0x000fc60005f01670 */
[----:B------:R0:W-:Y:S04]  /*1ea20*/  @!P1 STG.E.U8 desc[UR20][R24.64+0xe1], R7 ;  /* 0x0000e10718009986 */ /* 0x0001e8000c101114 */
[----:B------:R-:W3:Y:S01]  /*1ea30*/  LDL.LU R38, [R1+0x254] ;  /* 0x0002540001267983 */ /* 0x000ee20000300800 */
[----:B-1----:R-:W-:Y:S02]  /*1ea40*/  F2FP.SATFINITE.E4M3.F32.PACK_AB_MERGE_C R9, RZ, R5, RZ ;  /* 0x00000005ff09723e */ /* 0x002fe400048070ff */
[----:B0-----:R-:W-:Y:S01]  /*1ea50*/  F2FP.SATFINITE.E4M3.F32.PACK_AB_MERGE_C R7, RZ, R4, RZ ;  /* 0x00000004ff07723e */ /* 0x001fe200048070ff */
[----:B------:R-:W-:Y:S02]  /*1ea60*/  FMUL R4, R37, UR22 ;  /* 0x0000001625047c20 */ /* 0x000fe40008400000 */
[----:B------:R-:W3:Y:S01]  /*1ea70*/  LDL.LU R37, [R1+0x258] ;  /* 0x0002580001257983 */ /* 0x000ee20000300800 */
[----:B------:R-:W-:-:S02]  /*1ea80*/  F2FP.SATFINITE.E4M3.F32.PACK_AB_MERGE_C R11, RZ, R6, RZ ;  /* 0x00000006ff0b723e */ /* 0x000fc400048070ff */
[----:B------:R-:W-:Y:S01]  /*1ea90*/  F2FP.SATFINITE.E4M3.F32.PACK_AB_MERGE_C R15, RZ, R4, RZ ;  /* 0x00000004ff0f723e */ /* 0x000fe200048070ff */
[----:B------:R-:W-:Y:S04]  /*1eaa0*/  @!P6 STG.E.U8 desc[UR20][R2.64+0xe8], R13 ;  /* 0x0000e80d0200e986 */ /* 0x000fe8000c101114 */
[----:B------:R0:W-:Y:S04]  /*1eab0*/  @!P0 STG.E.U8 desc[UR20][R2.64+0xe9], R9 ;  /* 0x0000e90902008986 */ /* 0x0001e8000c101114 */
[----:B------:R1:W-:Y:S01]  /*1eac0*/  @!P5 STG.E.U8 desc[UR20][R24.64+0xe9], R11 ;  /* 0x0000e90b1800d986 */ /* 0x0003e2000c101114 */
[----:B--2---:R-:W-:-:S03]  /*1ead0*/  FMUL R5, R36, UR22 ;  /* 0x0000001624057c20 */ /* 0x004fc60008400000 */
[----:B------:R-:W2:Y:S02]  /*1eae0*/  LDL.LU R36, [R1+0x25c] ;  /* 0x00025c0001247983 */ /* 0x000ea40000300800 */
[----:B0-----:R-:W-:Y:S01]  /*1eaf0*/  F2FP.SATFINITE.E4M3.F32.PACK_AB_MERGE_C R9, RZ, R5, RZ ;  /* 0x00000005ff09723e */ /* 0x001fe200048070ff */
[----:B------:R-:W-:Y:S02]  /*1eb00*/  FMUL R6, R35, UR22 ;  /* 0x0000001623067c20 */ /* 0x000fe40008400000 */
[----:B------:R-:W2:Y:S01]  /*1eb10*/  LDL.LU R35, [R1+0x260] ;  /* 0x0002600001237983 */ /* 0x000ea20000300800 */
[----:B----4-:R-:W-:-:S03]  /*1eb20*/  FMUL R4, R34, UR22 ;  /* 0x0000001622047c20 */ /* 0x010fc60008400000 */
[----:B------:R-:W4:Y:S02]  /*1eb30*/  LDL.LU R34, [R1+0x264] ;  /* 0x0002640001227983 */ /* 0x000f240000300800 */
[----:B-1----:R-:W-:Y:S01]  /*1eb40*/  F2FP.SATFINITE.E4M3.F32.PACK_AB_MERGE_C R11, RZ, R4, RZ ;  /* 0x00000004ff0b723e */ /* 0x002fe200048070ff */
[----:B-----5:R-:W-:Y:S02]  /*1eb50*/  FMUL R4, R33, UR22 ;  /* 0x0000001621047c20 */ /* 0x020fe40008400000 */
[----:B------:R-:W5:Y:S03]  /*1eb60*/  LDL.LU R33, [R1+0x268] ;  /* 0x0002680001217983 */ /* 0x000f660000300800 */
[----:B------:R-:W-:Y:S01]  /*1eb70*/  F2FP.SATFINITE.E4M3.F32.PACK_AB_MERGE_C R13, RZ, R4, RZ ;  /* 0x00000004ff0d723e */ /* 0x000fe200048070ff */
        /* <DEDUP_REMOVED lines=9> */
[----:B------:R-:W-:-:S03]  /*1ec10*/  ISETP.LT.OR P1, PT, R0, 0xf1, !P2 ;  /* 0x000000f10000780c */ /* 0x000fc60005721670 */
[----:B------:R1:W-:Y:S01]  /*1ec20*/  @!P6 STG.E.U8 desc[UR20][R2.64+0xf0], R15 ;  /* 0x0000f00f0200e986 */ /* 0x0003e2000c101114 */
[C---:B------:R-:W-:Y:S02]  /*1ec30*/  ISETP.LT.OR P6, PT, R0.reuse, 0xf9, !P3 ;  /* 0x000000f90000780c */ /* 0x040fe40005fc1670 */
[----:B------:R-:W-:Y:S01]  /*1ec40*/  ISETP.LT.OR P3, PT, R0, 0xfa, !P3 ;  /* 0x000000fa0000780c */ /* 0x000fe20005f61670 */
[----:B------:R1:W-:Y:S01]  /*1ec50*/  @!P0 STG.E.U8 desc[UR20][R2.64+0xf1], R9 ;  /* 0x0000f10902008986 */ /* 0x0003e2000c101114 */
[----:B0-----:R-:W-:Y:S02]  /*1ec60*/  F2FP.SATFINITE.E4M3.F32.PACK_AB_MERGE_C R7, RZ, R6, RZ ;  /* 0x00000006ff07723e */ /* 0x001fe400048070ff */
[----:B-1----:R-:W-:Y:S02]  /*1ec70*/  F2FP.SATFINITE.E4M3.F32.PACK_AB_MERGE_C R15, RZ, R5, RZ ;  /* 0x00000005ff0f723e */ /* 0x002fe400048070ff */
[----:B------:R-:W-:Y:S01]  /*1ec80*/  F2FP.SATFINITE.E4M3.F32.PACK_AB_MERGE_C R9, RZ, R4, RZ ;  /* 0x00000004ff09723e */ /* 0x000fe200048070ff */
[----:B------:R-:W-:-:S02]  /*1ec90*/  FMUL R4, R38, UR22 ;  /* 0x0000001626047c20 */ /* 0x000fc40008400000 */
[----:B------:R-:W3:Y:S04]  /*1eca0*/  LDL.LU R38, [R1+0x274] ;  /* 0x0002740001267983 */ /* 0x000ee80000300800 */
[----:B------:R0:W-:Y:S01]  /*1ecb0*/  @!P5 STG.E.U8 desc[UR20][R24.64+0xf1], R11 ;  /* 0x0000f10b1800d986 */ /* 0x0001e2000c101114 */
[----:B------:R-:W-:Y:S01]  /*1ecc0*/  ISETP.LT.OR P5, PT, R0, 0xf9, !P2 ;  /* 0x000000f90000780c */ /* 0x000fe200057a1670 */
[----:B------:R-:W-:Y:S02]  /*1ecd0*/  FMUL R5, R37, UR22 ;  /* 0x0000001625057c20 */ /* 0x000fe40008400000 */
[----:B------:R-:W3:Y:S04]  /*1ece0*/  LDL.LU R37, [R1+0x278] ;  /* 0x0002780001257983 */ /* 0x000ee80000300800 */
[----:B------:R1:W-:Y:S04]  /*1ecf0*/  @!P1 STG.E.U8 desc[UR20][R24.64+0xf0], R7 ;  /* 0x0000f00718009986 */ /* 0x0003e8000c101114 */
[----:B------:R-:W-:Y:S04]  /*1ed00*/  @!P6 STG.E.U8 desc[UR20][R2.64+0xf8], R13 ;  /* 0x0000f80d0200e986 */ /* 0x000fe8000c101114 */
[----:B------:R4:W-:Y:S01]  /*1ed10*/  @!P3 STG.E.U8 desc[UR20][R2.64+0xf9], R15 ;  /* 0x0000f90f0200b986 */ /* 0x0009e2000c101114 */
[----:B0-----:R-:W-:-:S03]  /*1ed20*/  F2FP.SATFINITE.E4M3.F32.PACK_AB_MERGE_C R11, RZ, R4, RZ ;  /* 0x00000004ff0b723e */ /* 0x001fc600048070ff */
[----:B------:R0:W-:Y:S01]  /*1ed30*/  @!P5 STG.E.U8 desc[UR20][R24.64+0xf8], R9 ;  /* 0x0000f8091800d986 */ /* 0x0001e2000c101114 */
[----:B--2---:R-:W-:-:S03]  /*1ed40*/  FMUL R6, R36, UR22 ;  /* 0x0000001624067c20 */ /* 0x004fc60008400000 */
[----:B------:R-:W2:Y:S01]  /*1ed50*/  LDL.LU R36, [R1+0x27c] ;  /* 0x00027c0001247983 */ /* 0x000ea20000300800 */
[----:B-1----:R-:W-:-:S03]  /*1ed60*/  FMUL R7, R35, UR22 ;  /* 0x0000001623077c20 */ /* 0x002fc60008400000 */
        /* <DEDUP_REMOVED lines=10> */
[----:B------:R-:W-:Y:S02]  /*1ee10*/  ISETP.GE.AND P1, PT, R32, 0x81, PT ;  /* 0x000000812000780c */ /* 0x000fe40003f26270 */
[C---:B------:R-:W-:Y:S02]  /*1ee20*/  ISETP.LT.OR P2, PT, R0.reuse, 0xfa, !P2 ;  /* 0x000000fa0000780c */ /* 0x040fe40005741670 */
[C---:B------:R-:W-:Y:S02]  /*1ee30*/  ISETP.LT.OR P6, PT, R0.reuse, 0x1, !P1 ;  /* 0x000000010000780c */ /* 0x040fe40004fc1670 */
[----:B------:R-:W-:Y:S02]  /*1ee40*/  ISETP.LT.OR P3, PT, R0, 0x2, !P1 ;  /* 0x000000020000780c */ /* 0x000fe40004f61670 */
[----:B------:R-:W-:Y:S02]  /*1ee50*/  F2FP.SATFINITE.E4M3.F32.PACK_AB_MERGE_C R5, RZ, R5, RZ ;  /* 0x00000005ff05723e */ /* 0x000fe400048070ff */
[----:B------:R-:W-:-:S05]  /*1ee60*/  ISETP.GE.AND P0, PT, R32, 0x89, PT ;  /* 0x000000892000780c */ /* 0x000fca0003f06270 */
[----:B------:R-:W-:Y:S01]  /*1ee70*/  @!P2 STG.E.U8 desc[UR20][R24.64+0xf9], R11 ;  /* 0x0000f90b1800a986 */ /* 0x000fe2000c101114 */
[----:B------:R-:W-:-:S03]  /*1ee80*/  F2FP.SATFINITE.E4M3.F32.PACK_AB_MERGE_C R13, RZ, R6, RZ ;  /* 0x00000006ff0d723e */ /* 0x000fc600048070ff */
[----:B------:R0:W-:Y:S01]  /*1ee90*/  @!P6 STG.E.U8 desc[UR20][R28.64], R5 ;  /* 0x000000051c00e986 */ /* 0x0001e2000c101114 */
[C---:B------:R-:W-:Y:S02]  /*1eea0*/  ISETP.LT.OR P6, PT, R0.reuse, 0x2, !P0 ;  /* 0x000000020000780c */ /* 0x040fe400047c1670 */
[C---:B------:R-:W-:Y:S01]  /*1eeb0*/  ISETP.LT.OR P5, PT, R0.reuse, 0x1, !P0 ;  /* 0x000000010000780c */ /* 0x040fe200047a1670 */
[----:B------:R1:W-:Y:S01]  /*1eec0*/  @!P3 STG.E.U8 desc[UR20][R28.64+0x1], R13 ;  /* 0x0000010d1c00b986 */ /* 0x0003e2000c101114 */
[----:B------:R-:W-:Y:S02]  /*1eed0*/  ISETP.LT.OR P2, PT, R0, 0xa, !P1 ;  /* 0x0000000a0000780c */ /* 0x000fe40004f41670 */
[----:B0-----:R-:W-:Y:S02]  /*1eee0*/  F2FP.SATFINITE.E4M3.F32.PACK_AB_MERGE_C R5, RZ, R3, RZ ;  /* 0x00000003ff05723e */ /* 0x001fe400048070ff */
[----:B-1----:R-:W-:Y:S01]  /*1eef0*/  F2FP.SATFINITE.E4M3.F32.PACK_AB_MERGE_C R13, RZ, R2, RZ ;  /* 0x00000002ff0d723e */ /* 0x002fe200048070ff */
[----:B------:R-:W-:-:S02]  /*1ef00*/  FMUL R3, R38, UR22 ;  /* 0x0000001626037c20 */ /* 0x000fc40008400000 */
[----:B------:R-:W3:Y:S01]  /*1ef10*/  LDL.LU R38, [R1+0x294] ;  /* 0x0002940001267983 */ /* 0x000ee20000300800 */
[----:B------:R-:W-:Y:S02]  /*1ef20*/  F2FP.SATFINITE.E4M3.F32.PACK_AB_MERGE_C R11, RZ, R4, RZ ;  /* 0x00000004ff0b723e */ /* 0x000fe400048070ff */
[----:B------:R-:W-:Y:S01]  /*1ef30*/  ISETP.LT.OR P3, PT, R0, 0x9, !P1 ;  /* 0x000000090000780c */ /* 0x000fe20004f61670 */
[----:B------:R0:W-:Y:S01]  /*1ef40*/  @!P6 STG.E.U8 desc[UR20][R26.64+0x1], R9 ;  /* 0x000001091a00e986 */ /* 0x0001e2000c101114 */
[----:B------:R-:W-:-:S03]  /*1ef50*/  FMUL R2, R37, UR22 ;  /* 0x0000001625027c20 */ /* 0x000fc60008400000 */
[----:B------:R-:W3:Y:S01]  /*1ef60*/  LDL.LU R37, [R1+0x298] ;  /* 0x0002980001257983 */ /* 0x000ee20000300800 */
[----:B------:R-:W-:Y:S02]  /*1ef70*/  F2FP.SATFINITE.E4M3.F32.PACK_AB_MERGE_C R7, RZ, R7, RZ ;  /* 0x00000007ff07723e */ /* 0x000fe400048070ff */
[----:B0-----:R-:W-:-:S03]  /*1ef80*/  F2FP.SATFINITE.E4M3.F32.PACK_AB_MERGE_C R9, RZ, R2, RZ ;  /* 0x00000002ff09723e */ /* 0x001fc600048070ff */
        /* <DEDUP_REMOVED lines=8> */
[----:B------:R-:W2:Y:S03]  /*1f010*/  LDL.LU R35, [R1+0x2a0] ;  /* 0x0002a00001237983 */ /* 0x000ea60000300800 */
[----:B------:R-:W-:Y:S01]  /*1f020*/  F2FP.SATFINITE.E4M3.F32.PACK_AB_MERGE_C R15, RZ, R2, RZ ;  /* 0x00000002ff0f723e */ /* 0x000fe200048070ff */
[----:B----4-:R-:W-:Y:S02]  /*1f030*/  FMUL R2, R34, UR22 ;  /* 0x0000001622027c20 */ /* 0x010fe40008400000 */
[----:B------:R-:W4:Y:S01]  /*1f040*/  LDL.LU R34, [R1+0x2a4] ;  /* 0x0002a40001227983 */ /* 0x000f220000300800 */
[----:B-----5:R-:W-:-:S03]  /*1f050*/  FMUL R3, R33, UR22 ;  /* 0x0000001621037c20 */ /* 0x020fc60008400000 */
[----:B------:R-:W5:Y:S01]  /*1f060*/  LDL.LU R33, [R1+0x2a8] ;  /* 0x0002a80001217983 */ /* 0x000f620000300800 */
[----:B---3--:R-:W-:-:S03]  /*1f070*/  FMUL R4, R31, UR22 ;  /* 0x000000161f047c20 */ /* 0x008fc60008400000 */
[----:B------:R-:W3:Y:S01]  /*1f080*/  LDL.LU R31, [R1+0x2ac] ;  /* 0x0002ac00011f7983 */ /* 0x000ee20000300800 */
[----:B0-----:R-:W-:-:S03]  /*1f090*/  FMUL R5, R30, UR22 ;  /* 0x000000161e057c20 */ /* 0x001fc60008400000 */
[----:B------:R-:W3:Y:S01]  /*1f0a0*/  LDL.LU R30, [R1+0x2b0] ;  /* 0x0002b000011e7983 */ /* 0x000ee20000300800 */
[C---:B------:R-:W-:Y:S02]  /*1f0b0*/  ISETP.LT.OR P6, PT, R0.reuse, 0xa, !P0 ;  /* 0x0000000a0000780c */ /* 0x040fe400047c1670 */
[C---:B------:R-:W-:Y:S02]  /*1f0c0*/  ISETP.LT.OR P5, PT, R0.reuse, 0x9, !P0 ;  /* 0x000000090000780c */ /* 0x040fe400047a1670 */
[C---:B------:R-:W-:Y:S02]  /*1f0d0*/  ISETP.LT.OR P3, PT, R0.reuse, 0x11, !P1 ;  /* 0x000000110000780c */ /* 0x040fe40004f61670 */
[----:B------:R-:W-:-:S07]  /*1f0e0*/  ISETP.LT.OR P2, PT, R0, 0x12, !P1 ;  /* 0x000000120000780c */ /* 0x000fce0004f41670 */
[----:B------:R0:W-:Y:S01]  /*1f0f0*/  @!P6 STG.E.U8 desc[UR20][R26.64+0x9], R7 ;  /* 0x000009071a00e986 */ /* 0x0001e2000c101114 */
[----:B------:R-:W-:-:S03]  /*1f100*/  ISETP.LT.OR P6, PT, R0, 0x12, !P0 ;  /* 0x000000120000780c */ /* 0x000fc600047c1670 */
[----:B------:R-:W-:Y:S01]  /*1f110*/  @!P5 STG.E.U8 desc[UR20][R26.64+0x8], R13 ;  /* 0x0000080d1a00d986 */ /* 0x000fe2000c101114 */
[----:B------:R-:W-:-:S03]  /*1f120*/  ISETP.LT.OR P5, PT, R0, 0x11, !P0 ;  /* 0x000000110000780c */ /* 0x000fc600047a1670 */
[----:B------:R1:W-:Y:S01]  /*1f130*/  @!P3 STG.E.U8 desc[UR20][R28.64+0x10], R9 ;  /* 0x000010091c00b986 */ /* 0x0003e2000c101114 */
[C---:B------:R-:W-:Y:S02]  /*1f140*/  ISETP.LT.OR P3, PT, R0.reuse, 0x19, !P1 ;  /* 0x000000190000780c */ /* 0x040fe40004f61670 */
[----:B0-----:R-:W-:Y:S01]  /*1f150*/  F2FP.SATFINITE.E4M3.F32.PACK_AB_MERGE_C R7, RZ, R2, RZ ;  /* 0x00000002ff07723e */ /* 0x001fe200048070ff */
[----:B------:R0:W-:Y:S01]  /*1f160*/  @!P2 STG.E.U8 desc[UR20][R28.64+0x11], R11 ;  /* 0x0000110b1c00a986 */ /* 0x0001e2000c101114 */
[----:B------:R-:W-:Y:S02]  /*1f170*/  ISETP.LT.OR P2, PT, R0, 0x1a, !P1 ;  /* 0x0000001a0000780c */ /* 0x000fe40004f41670 */
[----:B-1----:R-:W-:Y:S01]  /*1f180*/  F2FP.SATFINITE.E4M3.F32.PACK_AB_MERGE_C R9, RZ, R3, RZ ;  /* 0x00000003ff09723e */ /* 0x002fe200048070ff */
[----:B------:R-:W-:Y:S02]  /*1f190*/  FMUL R2, R38, UR22 ;  /* 0x0000001626027c20 */ /* 0x000fe40008400000 */
[----:B------:R-:W3:Y:S01]  /*1f1a0*/  LDL.LU R38, [R1+0x2b4] ;  /* 0x0002b40001267983 */ /* 0x000ee20000300800 */
[----:B0-----:R-:W-:-:S03]  /*1f1b0*/  F2FP.SATFINITE.E4M3.F32.PACK_AB_MERGE_C R11, RZ, R4, RZ ;  /* 0x00000004ff0b723e */ /* 0x001fc600048070ff */
[----:B------:R0:W-:Y:S01]  /*1f1c0*/  @!P6 STG.E.U8 desc[UR20][R26.64+0x11], R7 ;  /* 0x000011071a00e986 */ /* 0x0001e2000c101114 */
[----:B------:R-:W-:Y:S01]  /*1f1d0*/  ISETP.LT.OR P6, PT, R0, 0x1a, !P0 ;  /* 0x0000001a0000780c */ /* 0x000fe200047c1670 */
[----:B------:R-:W-:Y:S02]  /*1f1e0*/  FMUL R3, R37, UR22 ;  /* 0x0000001625037c20 */ /* 0x000fe40008400000 */
[----:B------:R-:W3:Y:S01]  /*1f1f0*/  LDL.LU R37, [R1+0x2b8] ;  /* 0x0002b80001257983 */ /* 0x000ee20000300800 */
[----:B0-----:R-:W-:-:S03]  /*1f200*/  F2FP.SATFINITE.E4M3.F32.PACK_AB_MERGE_C R7, RZ, R2, RZ ;  /* 0x00000002ff07723e */ /* 0x001fc600048070ff */
[----:B------:R-:W-:Y:S04]  /*1f210*/  @!P5 STG.E.U8 desc[UR20][R26.64+0x10], R15 ;  /* 0x0000100f1a00d986 */ /* 0x000fe8000c101114 */
        /* <DEDUP_REMOVED lines=13> */
[----:B------:R-:W5:Y:S02]  /*1f2f0*/  LDL.LU R33, [R1+0x2c8] ;  /* 0x0002c80001217983 */ /* 0x000f640000300800 */
        /* <DEDUP_REMOVED lines=8> */
[----:B------:R-:W-:Y:S02]  /*1f380*/  F2FP.SATFINITE.E4M3.F32.PACK_AB_MERGE_C R5, RZ, R5, RZ ;  /* 0x00000005ff05723e */ /* 0x000fe400048070ff */
[----:B------:R-:W-:-:S05]  /*1f390*/  ISETP.LT.OR P6, PT, R0, 0x22, !P0 ;  /* 0x000000220000780c */ /* 0x000fca00047c1670 */
[----:B------:R0:W-:Y:S01]  /*1f3a0*/  @!P5 STG.E.U8 desc[UR20][R26.64+0x18], R5 ;  /* 0x000018051a00d986 */ /* 0x0001e2000c101114 */
[----:B------:R-:W-:-:S03]  /*1f3b0*/  ISETP.LT.OR P5, PT, R0, 0x21, !P0 ;  /* 0x000000210000780c */ /* 0x000fc600047a1670 */
[----:B------:R-:W-:Y:S01]  /*1f3c0*/  @!P3 STG.E.U8 desc[UR20][R28.64+0x20], R9 ;  /* 0x000020091c00b986 */ /* 0x000fe2000c101114 */
[----:B------:R-:W-:-:S03]  /*1f3d0*/  ISETP.LT.OR P3, PT, R0, 0x29, !P1 ;  /* 0x000000290000780c */ /* 0x000fc60004f61670 */
[----:B------:R1:W-:Y:S01]  /*1f3e0*/  @!P2 STG.E.U8 desc[UR20][R28.64+0x21], R11 ;  /* 0x0000210b1c00a986 */ /* 0x0003e2000c101114 */
[----:B------:R-:W-:Y:S02]  /*1f3f0*/  ISETP.LT.OR P2, PT, R0, 0x2a, !P1 ;  /* 0x0000002a0000780c */ /* 0x000fe40004f41670 */
[----:B0-----:R-:W-:Y:S02]  /*1f400*/  F2FP.SATFINITE.E4M3.F32.PACK_AB_MERGE_C R5, RZ, R3, RZ ;  /* 0x00000003ff05723e */ /* 0x001fe400048070ff */
[----:B-1----:R-:W-:Y:S01]  /*1f410*/  F2FP.SATFINITE.E4M3.F32.PACK_AB_MERGE_C R11, RZ, R2, RZ ;  /* 0x00000002ff0b723e */ /* 0x002fe200048070ff */
[----:B------:R-:W-:Y:S02]  /*1f420*/  FMUL R2, R38, UR22 ;  /* 0x0000001626027c20 */ /* 0x000fe40008400000 */
[----:B------:R-:W3:Y:S01]  /*1f430*/  LDL.LU R38, [R1+0x2d4] ;  /* 0x0002d40001267983 */ /* 0x000ee20000300800 */
[----:B------:R-:W-:-:S03]  /*1f440*/  F2FP.SATFINITE.E4M3.F32.PACK_AB_MERGE_C R9, RZ, R4, RZ ;  /* 0x00000004ff09723e */ /* 0x000fc600048070ff */
[----:B------:R-:W-:Y:S01]  /*1f450*/  @!P6 STG.E.U8 desc[UR20][R26.64+0x21], R5 ;  /* 0x000021051a00e986 */ /* 0x000fe2000c101114 */
[----:B------:R-:W-:Y:S01]  /*1f460*/  ISETP.LT.OR P6, PT, R0, 0x2a, !P0 ;  /* 0x0000002a0000780c */ /* 0x000fe200047c1670 */
[----:B------:R-:W-:Y:S02]  /*1f470*/  FMUL R3, R37, UR22 ;  /* 0x0000001625037c20 */ /* 0x000fe40008400000 */
[----:B------:R-:W3:Y:S04]  /*1f480*/  LDL.LU R37, [R1+0x2d8] ;  /* 0x0002d80001257983 */ /* 0x000ee80000300800 */
[----:B------:R-:W-:Y:S04]  /*1f490*/  @!P5 STG.E.U8 desc[UR20][R26.64+0x20], R13 ;  /* 0x0000200d1a00d986 */ /* 0x000fe8000c101114 */
[----:B------:R0:W-:Y:S04]  /*1f4a0*/  @!P3 STG.E.U8 desc[UR20][R28.64+0x28], R7 ;  /* 0x000028071c00b986 */ /* 0x0001e8000c101114 */
[----:B------:R1:W-:Y:S01]  /*1f4b0*/  @!P2 STG.E.U8 desc[UR20][R28.64+0x29], R9 ;  /* 0x000029091c00a986 */ /* 0x0003e2000c101114 */
[----:B0-----:R-:W-:-:S02]  /*1f4c0*/  F2FP.SATFINITE.E4M3.F32.PACK_AB_MERGE_C R7, RZ, R2, RZ ;  /* 0x00000002ff07723e */ /* 0x001fc400048070ff */
[----:B-1----:R-:W-:-:S03]  /*1f4d0*/  F2FP.SATFINITE.E4M3.F32.PACK_AB_MERGE_C R9, RZ, R3, RZ ;  /* 0x00000003ff09723e */ /* 0x002fc600048070ff */
[----:B------:R0:W-:Y:S01]  /*1f4e0*/  @!P6 STG.E.U8 desc[UR20][R26.64+0x29], R7 ;  /* 0x000029071a00e986 */ /* 0x0001e2000c101114 */
[----:B--2---:R-:W-:-:S03]  /*1f4f0*/  FMUL R4, R36, UR22 ;  /* 0x0000001624047c20 */ /* 0x004fc60008400000 */
[----:B------:R-:W2:Y:S02]  /*1f500*/  LDL.LU R36, [R1+0x2dc] ;  /* 0x0002dc0001247983 */ /* 0x000ea40000300800 */
[----:B------:R-:W-:Y:S01]  /*1f510*/  F2FP.SATFINITE.E4M3.F32.PACK_AB_MERGE_C R13, RZ, R4, RZ ;  /* 0x00000004ff0d723e */ /* 0x000fe200048070ff */
        /* <DEDUP_REMOVED lines=15> */
[----:B------:R-:W-:Y:S01]  /*1f610*/  @!P5 STG.E.U8 desc[UR20][R26.64+0x28], R11 ;  /* 0x0000280b1a00d986 */ /* 0x000fe2000c101114 */
[----:B------:R-:W-:-:S03]  /*1f620*/  ISETP.LT.OR P5, PT, R0, 0x31, !P0 ;  /* 0x000000310000780c */ /* 0x000fc600047a1670 */
[----:B------:R0:W-:Y:S01]  /*1f630*/  @!P2 STG.E.U8 desc[UR20][R28.64+0x31], R13 ;  /* 0x0000310d1c00a986 */ /* 0x0001e2000c101114 */
[----:B------:R-:W-:-:S03]  /*1f640*/  ISETP.LT.OR P2, PT, R0, 0x3a, !P1 ;  /* 0x0000003a0000780c */ /* 0x000fc60004f41670 */
[----:B------:R1:W-:Y:S01]  /*1f650*/  @!P3 STG.E.U8 desc[UR20][R28.64+0x30], R9 ;  /* 0x000030091c00b986 */ /* 0x0003e2000c101114 */
[----:B------:R-:W-:Y:S02]  /*1f660*/  ISETP.LT.OR P3, PT, R0, 0x39, !P1 ;  /* 0x000000390000780c */ /* 0x000fe40004f61670 */
[----:B------:R-:W-:Y:S02]  /*1f670*/  F2FP.SATFINITE.E4M3.F32.PACK_AB_MERGE_C R5, RZ, R5, RZ ;  /* 0x00000005ff05723e */ /* 0x000fe400048070ff */
[----:B0-----:R-:W-:Y:S02]  /*1f680*/  F2FP.SATFINITE.E4M3.F32.PACK_AB_MERGE_C R13, RZ, R2, RZ ;  /* 0x00000002ff0d723e */ /* 0x001fe400048070ff */
[----:B-1----:R-:W-:Y:S01]  /*1f690*/  F2FP.SATFINITE.E4M3.F32.PACK_AB_MERGE_C R9, RZ, R3, RZ ;  /* 0x00000003ff09723e */ /* 0x002fe200048070ff */
[----:B------:R-:W-:Y:S02]  /*1f6a0*/  FMUL R3, R38, UR22 ;  /* 0x0000001626037c20 */ /* 0x000fe40008400000 */
[----:B------:R-:W3:Y:S01]  /*1f6b0*/  LDL.LU R38, [R1+0x2f4] ;  /* 0x0002f40001267983 */ /* 0x000ee20000300800 */
[----:B------:R-:W-:-:S03]  /*1f6c0*/  F2FP.SATFINITE.E4M3.F32.PACK_AB_MERGE_C R11, RZ, R4, RZ ;  /* 0x00000004ff0b723e */ /* 0x000fc600048070ff */
[----:B------:R0:W-:Y:S01]  /*1f6d0*/  @!P6 STG.E.U8 desc[UR20][R26.64+0x31], R7 ;  /* 0x000031071a00e986 */ /* 0x0001e2000c101114 */
[----:B------:R-:W-:-:S03]  /*1f6e0*/  FMUL R2, R37, UR22 ;  /* 0x0000001625027c20 */ /* 0x000fc60008400000 */
[----:B------:R-:W3:Y:S01]  /*1f6f0*/  LDL.LU R37, [R1+0x2f8] ;  /* 0x0002f80001257983 */ /* 0x000ee20000300800 */
[----:B------:R-:W-:Y:S02]  /*1f700*/  ISETP.LT.OR P6, PT, R0, 0x3a, !P0 ;  /* 0x0000003a0000780c */ /* 0x000fe400047c1670 */
[----:B0-----:R-:W-:Y:S01]  /*1f710*/  F2FP.SATFINITE.E4M3.F32.PACK_AB_MERGE_C R7, RZ, R2, RZ ;  /* 0x00000002ff07723e */ /* 0x001fe200048070ff */
[----:B------:R0:W-:Y:S04]  /*1f720*/  @!P5 STG.E.U8 desc[UR20][R26.64+0x30], R5 ;  /* 0x000030051a00d986 */ /* 0x0001e8000c101114 */
[----:B------:R-:W-:Y:S04]  /*1f730*/  @!P2 STG.E.U8 desc[UR20][R28.64+0x39], R11 ;  /* 0x0000390b1c00a986 */ /* 0x000fe8000c101114 */
[----:B------:R1:W-:Y:S01]  /*1f740*/  @!P3 STG.E.U8 desc[UR20][R28.64+0x38], R9 ;  /* 0x000038091c00b986 */ /* 0x0003e2000c101114 */
[----:B0-----:R-:W-:-:S05]  /*1f750*/  F2FP.SATFINITE.E4M3.F32.PACK_AB_MERGE_C R5, RZ, R3, RZ ;  /* 0x00000003ff05723e */ /* 0x001fca00048070ff */
        /* <DEDUP_REMOVED lines=42> */
[----:B------:R-:W-:Y:S01]  /*1fa00*/  F2FP.SATFINITE.E4M3.F32.PACK_AB_MERGE_C R11, RZ, R4, RZ ;  /* 0x00000004ff0b723e */ /* 0x000fe200048070ff */
[----:B------:R-:W-:Y:S02]  /*1fa10*/  FMUL R2, R35, UR22 ;  /* 0x0000001623027c20 */ /* 0x000fe40008400000 */
[----:B------:R-:W2:Y:S03]  /*1fa20*/  LDL.LU R35, [R1+0x320] ;  /* 0x0003200001237983 */ /* 0x000ea60000300800 */
[----:B-1----:R-:W-:Y:S01]  /*1fa30*/  F2FP.SATFINITE.E4M3.F32.PACK_AB_MERGE_C R13, RZ, R2, RZ ;  /* 0x00000002ff0d723e */ /* 0x002fe200048070ff */
        /* <DEDUP_REMOVED lines=146> */
[----:B------:R-:W-:-:S03]  /*20360*/  FMUL R3, R37, UR22 ;  /* 0x0000001625037c20 */ /* 0x000fc60008400000 */
[----:B------:R-:W3:Y:S04]  /*20370*/  LDL.LU R37, [R1+0x398] ;  /* 0x0003980001257983 */ /* 0x000ee80000300800 */
[----:B------:R-:W-:Y:S04]  /*20380*/  @!P5 STG.E.U8 desc[UR20][R26.64+0x80], R13 ;  /* 0x0000800d1a00d986 */ /* 0x000fe8000c101114 */
[----:B------:R0:W-:Y:S04]  /*20390*/  @!P3 STG.E.U8 desc[UR20][R28.64+0x88], R7 ;  /* 0x000088071c00b986 */ /* 0x0001e8000c101114 */
[----:B------:R1:W-:Y:S01]  /*203a0*/  @!P2 STG.E.U8 desc[UR20][R28.64+0x89], R9 ;  /* 0x000089091c00a986 */ /* 0x0003e2000c101114 */
[----:B0-----:R-:W-:-:S02]  /*203b0*/  F2FP.SATFINITE.E4M3.F32.PACK_AB_MERGE_C R7, RZ, R2, RZ ;  /* 0x00000002ff07723e */ /* 0x001fc400048070ff */
[----:B-1----:R-:W-:Y:S01]  /*203c0*/  F2FP.SATFINITE.E4M3.F32.PACK_AB_MERGE_C R9, RZ, R3, RZ ;  /* 0x00000003ff09723e */ /* 0x002fe200048070ff */
[----:B--2---:R-:W-:Y:S02]  /*203d0*/  FMUL R4, R36, UR22 ;  /* 0x0000001624047c20 */ /* 0x004fe40008400000 */
[----:B------:R-:W2:Y:S03]  /*203e0*/  LDL.LU R36, [R1+0x39c] ;  /* 0x00039c0001247983 */ /* 0x000ea60000300800 */
[----:B------:R-:W-:Y:S01]  /*203f0*/  F2FP.SATFINITE.E4M3.F32.PACK_AB_MERGE_C R13, RZ, R4, RZ ;  /* 0x00000004ff0d723e */ /* 0x000fe200048070ff */
[----:B------:R-:W-:Y:S02]  /*20400*/  FMUL R5, R35, UR22 ;  /* 0x0000001623057c20 */ /* 0x000fe40008400000 */
[----:B------:R-:W2:Y:S01]  /*20410*/  LDL.LU R35, [R1+0x3a0] ;  /* 0x0003a00001237983 */ /* 0x000ea20000300800 */
[----:B----4-:R-:W-:-:S03]  /*20420*/  FMUL R2, R34, UR22 ;  /* 0x0000001622027c20 */ /* 0x010fc60008400000 */
[----:B------:R-:W4:Y:S01]  /*20430*/  LDL.LU R34, [R1+0x3a4] ;  /* 0x0003a40001227983 */ /* 0x000f220000300800 */
[----:B-----5:R-:W-:-:S03]  /*20440*/  FMUL R3, R33, UR22 ;  /* 0x0000001621037c20 */ /* 0x020fc60008400000 */
[----:B------:R-:W5:Y:S01]  /*20450*/  LDL.LU R33, [R1+0x3a8] ;  /* 0x0003a80001217983 */ /* 0x000f620000300800 */
        /* <DEDUP_REMOVED lines=16> */
[----:B------:R-:W-:Y:S01]  /*20560*/  @!P2 STG.E.U8 desc[UR20][R28.64+0x91], R13 ;  /* 0x0000910d1c00a986 */ /* 0x000fe2000c101114 */
[----:B------:R-:W-:Y:S02]  /*20570*/  ISETP.LT.OR P2, PT, R0, 0x9a, !P1 ;  /* 0x0000009a0000780c */ /* 0x000fe40004f41670 */
        /* <DEDUP_REMOVED lines=82> */
[----:B------:R0:W-:Y:S01]  /*20aa0*/  @!P6 STG.E.U8 desc[UR20][R26.64+0xb1], R7 ;  /* 0x0000b1071a00e986 */ /* 0x0001e2000c101114 */
[----:B------:R-:W-:-:S03]  /*20ab0*/  FMUL R3, R38, UR22 ;  /* 0x0000001626037c20 */ /* 0x000fc60008400000 */
[----:B------:R-:W3:Y:S01]  /*20ac0*/  LDL.LU R38, [R1+0x3f4] ;  /* 0x0003f40001267983 */ /* 0x000ee20000300800 */
[----:B------:R-:W-:Y:S02]  /*20ad0*/  F2FP.SATFINITE.E4M3.F32.PACK_AB_MERGE_C R11, RZ, R4, RZ ;  /* 0x00000004ff0b723e */ /* 0x000fe400048070ff */
[----:B------:R-:W-:Y:S01]  /*20ae0*/  ISETP.LT.OR P6, PT, R0, 0xba, !P0 ;  /* 0x000000ba0000780c */ /* 0x000fe200047c1670 */
[----:B------:R-:W-:Y:S02]  /*20af0*/  FMUL R2, R37, UR22 ;  /* 0x0000001625027c20 */ /* 0x000fe40008400000 */
[----:B------:R-:W3:Y:S03]  /*20b00*/  LDL.LU R37, [R1+0x3f8] ;  /* 0x0003f80001257983 */ /* 0x000ee60000300800 */
        /* <DEDUP_REMOVED lines=31> */
[----:B-1----:R-:W-:-:S03]  /*20d00*/  F2FP.SATFINITE.E4M3.F32.PACK_AB_MERGE_C R9, RZ, R3, RZ ;  /* 0x00000003ff09723e */ /* 0x002fc600048070ff */
[----:B------:R0:W-:Y:S01]  /*20d10*/  @!P6 STG.E.U8 desc[UR20][R26.64+0xc1], R7 ;  /* 0x0000c1071a00e986 */ /* 0x0001e2000c101114 */
[----:B------:R-:W-:Y:S01]  /*20d20*/  FMUL R2, R38, UR22 ;  /* 0x0000001626027c20 */ /* 0x000fe20008400000 */
[----:B------:R-:W-:Y:S02]  /*20d30*/  ISETP.LT.OR P6, PT, R0, 0xca, !P0 ;  /* 0x000000ca0000780c */ /* 0x000fe400047c1670 */
[----:B------:R-:W3:Y:S01]  /*20d40*/  LDL.LU R38, [R1+0x414] ;  /* 0x0004140001267983 */ /* 0x000ee20000300800 */
[----:B------:R-:W-:Y:S01]  /*20d50*/  F2FP.SATFINITE.E4M3.F32.PACK_AB_MERGE_C R13, RZ, R4, RZ ;  /* 0x00000004ff0d723e */ /* 0x000fe200048070ff */
        /* <DEDUP_REMOVED lines=24> */
[C---:B------:R-:W-:Y:S01]  /*20ee0*/  ISETP.LT.OR P3, PT, R0.reuse, 0xd1, !P1 ;  /* 0x000000d10000780c */ /* 0x040fe20004f61670 */
[----:B------:R-:W3:Y:S01]  /*20ef0*/  LDL.LU R40, [R1+0x434] ;  /* 0x0004340001287983 */ /* 0x000ee20000300800 */
[C---:B------:R-:W-:Y:S02]  /*20f00*/  ISETP.LT.OR P2, PT, R0.reuse, 0xd2, !P1 ;  /* 0x000000d20000780c */ /* 0x040fe40004f41670 */
[----:B------:R-:W-:Y:S02]  /*20f10*/  ISETP.LT.OR P6, PT, R0, 0xd2, !P0 ;  /* 0x000000d20000780c */ /* 0x000fe400047c1670 */
[----:B------:R-:W-:-:S05]  /*20f20*/  F2FP.SATFINITE.E4M3.F32.PACK_AB_MERGE_C R5, RZ, R5, RZ ;  /* 0x00000005ff05723e */ /* 0x000fca00048070ff */
[----:B------:R0:W-:Y:S01]  /*20f30*/  @!P5 STG.E.U8 desc[UR20][R26.64+0xc8], R5 ;  /* 0x0000c8051a00d986 */ /* 0x0001e2000c101114 */
[----:B------:R-:W-:-:S03]  /*20f40*/  ISETP.LT.OR P5, PT, R0, 0xd1, !P0 ;  /* 0x000000d10000780c */ /* 0x000fc600047a1670 */
[----:B------:R-:W-:Y:S01]  /*20f50*/  @!P3 STG.E.U8 desc[UR20][R28.64+0xd0], R9 ;  /* 0x0000d0091c00b986 */ /* 0x000fe2000c101114 */
[----:B------:R-:W-:-:S03]  /*20f60*/  ISETP.LT.OR P3, PT, R0, 0xd9, !P1 ;  /* 0x000000d90000780c */ /* 0x000fc60004f61670 */
[----:B------:R1:W-:Y:S01]  /*20f70*/  @!P2 STG.E.U8 desc[UR20][R28.64+0xd1], R11 ;  /* 0x0000d10b1c00a986 */ /* 0x0003e2000c101114 */
[----:B0-----:R-:W-:Y:S02]  /*20f80*/  F2FP.SATFINITE.E4M3.F32.PACK_AB_MERGE_C R5, RZ, R3, RZ ;  /* 0x00000003ff05723e */ /* 0x001fe400048070ff */
[----:B------:R-:W-:-:S03]  /*20f90*/  ISETP.LT.OR P2, PT, R0, 0xda, !P1 ;  /* 0x000000da0000780c */ /* 0x000fc60004f41670 */
[----:B------:R-:W-:Y:S01]  /*20fa0*/  @!P6 STG.E.U8 desc[UR20][R26.64+0xd1], R5 ;  /* 0x0000d1051a00e986 */ /* 0x000fe2000c101114 */
[----:B-1----:R-:W-:Y:S02]  /*20fb0*/  F2FP.SATFINITE.E4M3.F32.PACK_AB_MERGE_C R11, RZ, R2, RZ ;  /* 0x00000002ff0b723e */ /* 0x002fe400048070ff */
[----:B------:R-:W-:Y:S01]  /*20fc0*/  ISETP.LT.OR P6, PT, R0, 0xda, !P0 ;  /* 0x000000da0000780c */ /* 0x000fe200047c1670 */
[----:B------:R-:W-:Y:S02]  /*20fd0*/  FMUL R2, R38, UR22 ;  /* 0x0000001626027c20 */ /* 0x000fe40008400000 */
[----:B------:R-:W3:Y:S01]  /*20fe0*/  LDL.LU R38, [R1+0x438] ;  /* 0x0004380001267983 */ /* 0x000ee20000300800 */
[----:B------:R-:W-:Y:S01]  /*20ff0*/  F2FP.SATFINITE.E4M3.F32.PACK_AB_MERGE_C R9, RZ, R4, RZ ;  /* 0x00000004ff09723e */ /* 0x000fe200048070ff */
        /* <DEDUP_REMOVED lines=14> */
[----:B------:R-:W4:Y:S02]  /*210e0*/  LDL.LU R34, [R1+0x448] ;  /* 0x0004480001227983 */ /* 0x000f240000300800 */
[----:B0-----:R-:W-:Y:S01]  /*210f0*/  F2FP.SATFINITE.E4M3.F32.PACK_AB_MERGE_C R7, RZ, R2, RZ ;  /* 0x00000002ff07723e */ /* 0x001fe200048070ff */
[----:B-----5:R-:W-:Y:S02]  /*21100*/  FMUL R3, R33, UR22 ;  /* 0x0000001621037c20 */ /* 0x020fe40008400000 */
[----:B------:R-:W5:Y:S01]  /*21110*/  LDL.LU R33, [R1+0x44c] ;  /* 0x00044c0001217983 */ /* 0x000f620000300800 */
[----:B---3--:R-:W-:-:S03]  /*21120*/  FMUL R4, R31, UR22 ;  /* 0x000000161f047c20 */ /* 0x008fc60008400000 */
        /* <DEDUP_REMOVED lines=13> */
[----:B------:R-:W-:Y:S02]  /*21200*/  F2FP.SATFINITE.E4M3.F32.PACK_AB_MERGE_C R5, RZ, R5, RZ ;  /* 0x00000005ff05723e */ /* 0x000fe400048070ff */
[----:B0-----:R-:W-:Y:S01]  /*21210*/  F2FP.SATFINITE.E4M3.F32.PACK_AB_MERGE_C R11, RZ, R4, RZ ;  /* 0x00000004ff0b723e */ /* 0x001fe200048070ff */
[----:B------:R-:W-:Y:S01]  /*21220*/  @!P6 STG.E.U8 desc[UR20][R26.64+0xe1], R7 ;  /* 0x0000e1071a00e986 */ /* 0x000fe2000c101114 */
[C---:B------:R-:W-:Y:S02]  /*21230*/  ISETP.LT.OR P6, PT, R0.reuse, 0xea, !P0 ;  /* 0x000000ea0000780c */ /* 0x040fe400047c1670 */
[----:B-1----:R-:W-:Y:S01]  /*21240*/  F2FP.SATFINITE.E4M3.F32.PACK_AB_MERGE_C R9, RZ, R3, RZ ;  /* 0x00000003ff09723e */ /* 0x002fe200048070ff */
[----:B------:R0:W-:Y:S01]  /*21250*/  @!P5 STG.E.U8 desc[UR20][R26.64+0xe0], R5 ;  /* 0x0000e0051a00d986 */ /* 0x0001e2000c101114 */
[----:B------:R-:W-:-:S03]  /*21260*/  ISETP.LT.OR P5, PT, R0, 0xe9, !P0 ;  /* 0x000000e90000780c */ /* 0x000fc600047a1670 */
[----:B------:R-:W-:Y:S01]  /*21270*/  @!P2 STG.E.U8 desc[UR20][R28.64+0xe9], R11 ;  /* 0x0000e90b1c00a986 */ /* 0x000fe2000c101114 */
[----:B------:R-:W-:Y:S01]  /*21280*/  ISETP.LT.OR P2, PT, R0, 0xf2, !P1 ;  /* 0x000000f20000780c */ /* 0x000fe20004f41670 */
[----:B------:R-:W-:Y:S02]  /*21290*/  FMUL R3, R40, UR22 ;  /* 0x0000001628037c20 */ /* 0x000fe40008400000 */
[----:B------:R1:W-:Y:S01]  /*212a0*/  @!P3 STG.E.U8 desc[UR20][R28.64+0xe8], R9 ;  /* 0x0000e8091c00b986 */ /* 0x0003e2000c101114 */
[----:B------:R-:W-:Y:S02]  /*212b0*/  ISETP.LT.OR P3, PT, R0, 0xf1, !P1 ;  /* 0x000000f10000780c */ /* 0x000fe40004f61670 */
[----:B------:R-:W-:Y:S01]  /*212c0*/  F2FP.SATFINITE.E4M3.F32.PACK_AB_MERGE_C R13, RZ, R2, RZ ;  /* 0x00000002ff0d723e */ /* 0x000fe200048070ff */
[----:B------:R-:W-:Y:S01]  /*212d0*/  FMUL R2, R38, UR22 ;  /* 0x0000001626027c20 */ /* 0x000fe20008400000 */
[----:B------:R-:W-:Y:S01]  /*212e0*/  FMUL R4, R37, UR22 ;  /* 0x0000001625047c20 */ /* 0x000fe20008400000 */
[----:B------:R-:W-:-:S03]  /*212f0*/  F2FP.SATFINITE.E4M3.F32.PACK_AB_MERGE_C R3, RZ, R3, RZ ;  /* 0x00000003ff03723e */ /* 0x000fc600048070ff */
[----:B0-----:R-:W-:Y:S02]  /*21300*/  F2FP.SATFINITE.E4M3.F32.PACK_AB_MERGE_C R5, RZ, R2, RZ ;  /* 0x00000002ff05723e */ /* 0x001fe400048070ff */
[----:B------:R-:W-:Y:S01]  /*21310*/  F2FP.SATFINITE.E4M3.F32.PACK_AB_MERGE_C R7, RZ, R4, RZ ;  /* 0x00000004ff07723e */ /* 0x000fe200048070ff */
[----:B------:R-:W-:Y:S01]  /*21320*/  @!P5 STG.E.U8 desc[UR20][R26.64+0xe8], R13 ;  /* 0x0000e80d1a00d986 */ /* 0x000fe2000c101114 */
[----:B------:R-:W-:-:S03]  /*21330*/  ISETP.LT.OR P5, PT, R0, 0xf1, !P0 ;  /* 0x000000f10000780c */ /* 0x000fc600047a1670 */
[----:B------:R-:W-:Y:S01]  /*21340*/  @!P6 STG.E.U8 desc[UR20][R26.64+0xe9], R3 ;  /* 0x0000e9031a00e986 */ /* 0x000fe2000c101114 */
[----:B------:R-:W-:-:S03]  /*21350*/  ISETP.LT.OR P6, PT, R0, 0xf2, !P0 ;  /* 0x000000f20000780c */ /* 0x000fc600047c1670 */
[----:B------:R0:W-:Y:S01]  /*21360*/  @!P2 STG.E.U8 desc[UR20][R28.64+0xf1], R7 ;  /* 0x0000f1071c00a986 */ /* 0x0001e2000c101114 */
[C---:B------:R-:W-:Y:S02]  /*21370*/  ISETP.LT.OR P2, PT, R0.reuse, 0xf9, !P1 ;  /* 0x000000f90000780c */ /* 0x040fe40004f41670 */
[C---:B------:R-:W-:Y:S01]  /*21380*/  ISETP.LT.OR P1, PT, R0.reuse, 0xfa, !P1 ;  /* 0x000000fa0000780c */ /* 0x040fe20004f21670 */
[----:B------:R3:W-:Y:S01]  /*21390*/  @!P3 STG.E.U8 desc[UR20][R28.64+0xf0], R5 ;  /* 0x0000f0051c00b986 */ /* 0x0007e2000c101114 */
[C---:B------:R-:W-:Y:S02]  /*213a0*/  ISETP.LT.OR P3, PT, R0.reuse, 0xf9, !P0 ;  /* 0x000000f90000780c */ /* 0x040fe40004761670 */
[----:B------:R-:W-:Y:S01]  /*213b0*/  ISETP.LT.OR P0, PT, R0, 0xfa, !P0 ;  /* 0x000000fa0000780c */ /* 0x000fe20004701670 */
[----:B--2---:R-:W-:-:S05]  /*213c0*/  FMUL R2, R36, UR22 ;  /* 0x0000001624027c20 */ /* 0x004fca0008400000 */
[----:B-1----:R-:W-:-:S05]  /*213d0*/  F2FP.SATFINITE.E4M3.F32.PACK_AB_MERGE_C R9, RZ, R2, RZ ;  /* 0x00000002ff09723e */ /* 0x002fca00048070ff */
[----:B------:R1:W-:Y:S01]  /*213e0*/  @!P5 STG.E.U8 desc[UR20][R26.64+0xf0], R9 ;  /* 0x0000f0091a00d986 */ /* 0x0003e2000c101114 */
[----:B------:R-:W-:-:S05]  /*213f0*/  FMUL R0, R35, UR22 ;  /* 0x0000001623007c20 */ /* 0x000fca0008400000 */
[----:B0-----:R-:W-:Y:S01]  /*21400*/  F2FP.SATFINITE.E4M3.F32.PACK_AB_MERGE_C R7, RZ, R0, RZ ;  /* 0x00000000ff07723e */ /* 0x001fe200048070ff */
[----:B----4-:R-:W-:Y:S01]  /*21410*/  FMUL R2, R34, UR22 ;  /* 0x0000001622027c20 */ /* 0x010fe20008400000 */
[----:B-----5:R-:W-:-:S04]  /*21420*/  FMUL R3, R33, UR22 ;  /* 0x0000001621037c20 */ /* 0x020fc80008400000 */
[----:B------:R-:W-:Y:S02]  /*21430*/  F2FP.SATFINITE.E4M3.F32.PACK_AB_MERGE_C R11, RZ, R2, RZ ;  /* 0x00000002ff0b723e */ /* 0x000fe400048070ff */
[----:B------:R-:W-:Y:S01]  /*21440*/  F2FP.SATFINITE.E4M3.F32.PACK_AB_MERGE_C R3, RZ, R3, RZ ;  /* 0x00000003ff03723e */ /* 0x000fe200048070ff */
[----:B------:R1:W-:Y:S01]  /*21450*/  @!P6 STG.E.U8 desc[UR20][R26.64+0xf1], R7 ;  /* 0x0000f1071a00e986 */ /* 0x0003e2000c101114 */
[----:B---3--:R-:W-:Y:S01]  /*21460*/  FMUL R4, R31, UR22 ;  /* 0x000000161f047c20 */ /* 0x008fe20008400000 */
[----:B------:R-:W-:-:S04]  /*21470*/  FMUL R5, R30, UR22 ;  /* 0x000000161e057c20 */ /* 0x000fc80008400000 */
[----:B------:R-:W-:Y:S02]  /*21480*/  F2FP.SATFINITE.E4M3.F32.PACK_AB_MERGE_C R13, RZ, R4, RZ ;  /* 0x00000004ff0d723e */ /* 0x000fe400048070ff */
[----:B------:R-:W-:Y:S01]  /*21490*/  F2FP.SATFINITE.E4M3.F32.PACK_AB_MERGE_C R5, RZ, R5, RZ ;  /* 0x00000005ff05723e */ /* 0x000fe200048070ff */
[----:B------:R1:W-:Y:S04]  /*214a0*/  @!P2 STG.E.U8 desc[UR20][R28.64+0xf8], R11 ;  /* 0x0000f80b1c00a986 */ /* 0x0003e8000c101114 */
[----:B------:R1:W-:Y:S04]  /*214b0*/  @!P1 STG.E.U8 desc[UR20][R28.64+0xf9], R3 ;  /* 0x0000f9031c009986 */ /* 0x0003e8000c101114 */
[----:B------:R1:W-:Y:S04]  /*214c0*/  @!P3 STG.E.U8 desc[UR20][R26.64+0xf8], R13 ;  /* 0x0000f80d1a00b986 */ /* 0x0003e8000c101114 */
[----:B------:R1:W-:Y:S02]  /*214d0*/  @!P0 STG.E.U8 desc[UR20][R26.64+0xf9], R5 ;  /* 0x0000f9051a008986 */ /* 0x0003e4000c101114 */
.L_x_545:
[----:B------:R-:W-:Y:S05]  /*214e0*/  BSYNC B0 ;  /* 0x0000000000007941 */ /* 0x000fea0003800000 */
.L_x_31:
[----:B-12---:R-:W2:Y:S04]  /*214f0*/  LDL.LU R3, [R1+0x458] ;  /* 0x0004580001037983 */ /* 0x006ea80000300800 */
[----:B------:R-:W2:Y:S01]  /*21500*/  LDL.LU R2, [R1+0x45c] ;  /* 0x00045c0001027983 */ /* 0x000ea20000300800 */
[----:B------:R-:W-:Y:S01]  /*21510*/  ULDC UR6, c[0x0][0xc] ;  /* 0x0000030000067ab9 */ /* 0x000fe20000000800 */
[----:B------:R-:W-:Y:S01]  /*21520*/  ULDC UR7, c[0x0][0x10] ;  /* 0x0000040000077ab9 */ /* 0x000fe20000000800 */
[----:B---34-:R-:W2:Y:S01]  /*21530*/  LDC R5, c[0x0][0x14] ;  /* 0x00000500ff057b82 */ /* 0x018ea20000000800 */
[----:B------:R-:W-:Y:S01]  /*21540*/  UIMAD.WIDE.U32 UR6, UR6, UR7, URZ ;  /* 0x00000007060672a5 */ /* 0x000fe2000f8e003f */
[----:B-----5:R-:W-:Y:S01]  /*21550*/  PRMT R0, RZ, 0x7610, R0 ;  /* 0x00007610ff007816 */ /* 0x020fe20000000000 */
[----:B------:R-:W-:-:S04]  /*21560*/  UMOV UR10, 0xffffffff ;  /* 0xffffffff000a7882 */ /* 0x000fc80000000000 */
[----:B--2---:R-:W-:-:S04]  /*21570*/  IMAD.WIDE.U32 R2, R5, UR6, R2 ;  /* 0x0000000605027c25 */ /* 0x004fc8000f8e0002 */
[----:B------:R-:W-:Y:S01]  /*21580*/  IMAD R5, R5, UR7, RZ ;  /* 0x0000000705057c24 */ /* 0x000fe2000f8e02ff */
[----:B------:R-:W-:Y:S01]  /*21590*/  ULDC.64 UR6, c[0x0][0x650] ;  /* 0x0001940000067ab9 */ /* 0x000fe20000000a00 */
[----:B------:R-:W-:Y:S01]  /*215a0*/  IMAD.MOV.U32 R11, RZ, RZ, R2 ;  /* 0x000000ffff0b7224 */ /* 0x000fe200078e0002 */
[----:B------:R-:W-:Y:S01]  /*215b0*/  ISETP.GE.U32.AND P0, PT, R2, UR6, PT ;  /* 0x0000000602007c0c */ /* 0x000fe2000bf06070 */
[----:B------:R-:W-:Y:S02]  /*215c0*/  IMAD.IADD R13, R3, 0x1, R5 ;  /* 0x00000001030d7824 */ /* 0x000fe400078e0205 */
[----:B------:R-:W-:-:S03]  /*215d0*/  IMAD.MOV.U32 R2, RZ, RZ, -0x1 ;  /* 0xffffffffff027424 */ /* 0x000fc600078e00ff */
[----:B------:R1:W-:Y:S01]  /*215e0*/  STL [R1+0x458], R13 ;  /* 0x0004580d01007387 */ /* 0x0003e20000100800 */
[----:B------:R-:W-:-:S03]  /*215f0*/  ISETP.GE.U32.AND.EX P0, PT, R13, UR7, PT, P0 ;  /* 0x000000070d007c0c */ /* 0x000fc6000bf06100 */
[----:B------:R1:W-:Y:S04]  /*21600*/  STL [R1+0x45c], R11 ;  /* 0x00045c0b01007387 */ /* 0x0003e80000100800 */
[----:B------:R1:W-:Y:S06]  /*21610*/  STL [R1+0x460], R2 ;  /* 0x0004600201007387 */ /* 0x0003ec0000100800 */
[----:B------:R-:W-:Y:S05]  /*21620*/  @P0 BRA `(.L_x_546) ;  /* 0x0000000400740947 */ /* 0x000fea0003800000 */
[----:B------:R-:W2:Y:S01]  /*21630*/  S2R R8, SR_CTAID.X ;  /* 0x0000000000087919 */ /* 0x000ea20000002500 */
[----:B------:R-:W-:Y:S01]  /*21640*/  ULDC.64 UR16, c[0x0][0x628] ;  /* 0x00018a0000107ab9 */ /* 0x000fe20000000a00 */
[----:B------:R-:W3:Y:S01]  /*21650*/  LDC R9, c[0x0][0x144] ;  /* 0x00005100ff097b82 */ /* 0x000ee20000000800 */
[----:B------:R-:W-:Y:S01]  /*21660*/  ULDC UR6, c[0x0][0x150] ;  /* 0x0000540000067ab9 */ /* 0x000fe20000000800 */
[----:B------:R-:W4:Y:S01]  /*21670*/  S2R R12, SR_CTAID.Y ;  /* 0x00000000000c7919 */ /* 0x000f220000002600 */
[----:B------:R-:W-:Y:S01]  /*21680*/  ISETP.NE.U32.AND P0, PT, RZ, UR16, PT ;  /* 0x00000010ff007c0c */ /* 0x000fe2000bf05070 */
[----:B------:R-:W-:Y:S01]  /*21690*/  ULDC UR18, c[0x0][0x630] ;  /* 0x00018c0000127ab9 */ /* 0x000fe20000000800 */
[----:B------:R-:W-:Y:S02]  /*216a0*/  R2UR UR14, R11 ;  /* 0x000000000b0e72ca */ /* 0x000fe400000e0000 */
[----:B------:R-:W-:Y:S01]  /*216b0*/  ISETP.NE.AND.EX P0, PT, RZ, UR17, PT, P0 ;  /* 0x00000011ff007c0c */ /* 0x000fe2000bf05300 */
[----:B0-----:R-:W0:Y:S01]  /*216c0*/  LDC.64 R6, c[0x0][0x620] ;  /* 0x00018800ff067b82 */ /* 0x001e220000000a00 */
[----:B------:R-:W-:-:S02]  /*216d0*/  R2UR UR15, R13 ;  /* 0x000000000d0f72ca */ /* 0x000fc400000e0000 */
[----:B--2---:R-:W-:-:S05]  /*216e0*/  I2FP.F32.U32 R0, R8 ;  /* 0x0000000800007245 */ /* 0x004fca0000201000 */
[----:B------:R-:W-:-:S06]  /*216f0*/  FMUL R0, R0, UR6 ;  /* 0x0000000600007c20 */ /* 0x000fcc0008400000 */
[----:B------:R-:W2:Y:S01]  /*21700*/  F2I.U32.TRUNC.NTZ R0, R0 ;  /* 0x0000000000007305 */ /* 0x000ea2000020f000 */
[----:B----4-:R-:W-:Y:S05]  /*21710*/  @!P0 BRA `(.L_x_547) ;  /* 0x0000000000308947 */ /* 0x010fea0003800000 */
        /* <DEDUP_REMOVED lines=12> */
.L_x_547:
[----:B------:R-:W-:Y:S01]  /*217e0*/  USHF.R.U64 UR10, UR14, UR18, UR15 ;  /* 0x000000120e0a7299 */ /* 0x000fe2000800120f */
[----:B------:R-:W4:Y:S01]  /*217f0*/  LDC.64 R22, c[0x0][0x640] ;  /* 0x00019000ff167b82 */ /* 0x000f220000000a00 */
[----:B------:R-:W-:Y:S01]  /*21800*/  USHF.R.U32.HI UR6, URZ, UR18, UR15 ;  /* 0x000000123f067299 */ /* 0x000fe2000801160f */
[----:B--2---:R-:W-:Y:S02]  /*21810*/  IMAD.MOV R10, RZ, RZ, -R0 ;  /* 0x000000ffff0a7224 */ /* 0x004fe400078e0a00 */
[----:B-1----:R-:W-:Y:S01]  /*21820*/  IMAD.MOV.U32 R2, RZ, RZ, R11 ;  /* 0x000000ffff027224 */ /* 0x002fe200078e000b */
[----:B------:R-:W-:Y:S01]  /*21830*/  IADD3 R5, P0, RZ, -UR10, RZ ;  /* 0x8000000aff057c10 */ /* 0x000fe2000ff1e0ff */
[----:B---3--:R-:W-:Y:S02]  /*21840*/  IMAD R18, R9, R10, R8 ;  /* 0x0000000a09127224 */ /* 0x008fe400078e0208 */
[----:B------:R-:W1:Y:S02]  /*21850*/  LDC R4, c[0x0][0x618] ;  /* 0x00018600ff047b82 */ /* 0x000e640000000800 */
[----:B------:R-:W-:Y:S01]  /*21860*/  IMAD.X R3, RZ, RZ, ~UR6, P0 ;  /* 0x80000006ff037e24 */ /* 0x000fe200080e06ff */
[----:B------:R-:W-:-:S03]  /*21870*/  ULDC UR6, c[0x0][0x154] ;  /* 0x0000550000067ab9 */ /* 0x000fc60000000800 */
[-C--:B0-----:R-:W-:Y:S02]  /*21880*/  IMAD R0, R3, R6.reuse, RZ ;  /* 0x0000000603007224 */ /* 0x081fe400078e02ff */
[----:B------:R-:W0:Y:S01]  /*21890*/  LDC R14, c[0x0][0x608] ;  /* 0x00018200ff0e7b82 */ /* 0x000e220000000800 */
[----:B------:R-:W-:Y:S02]  /*218a0*/  IMAD.MOV.U32 R3, RZ, RZ, R13 ;  /* 0x000000ffff037224 */ /* 0x000fe400078e000d */
[----:B------:R-:W-:-:S05]  /*218b0*/  IMAD.WIDE.U32 R2, R5, R6, R2 ;  /* 0x0000000605027225 */ /* 0x000fca00078e0002 */
[----:B------:R-:W2:Y:S01]  /*218c0*/  LDC R20, c[0x0][0x658] ;  /* 0x00019600ff147b82 */ /* 0x000ea20000000800 */
[----:B------:R-:W-:Y:S01]  /*218d0*/  IMAD R5, R5, R7, R0 ;  /* 0x0000000705057224 */ /* 0x000fe200078e0200 */
[----:B------:R-:W-:Y:S01]  /*218e0*/  I2FP.F32.U32 R0, R12 ;  /* 0x0000000c00007245 */ /* 0x000fe20000201000 */
[----:B------:R-:W-:Y:S01]  /*218f0*/  IMAD.MOV.U32 R7, RZ, RZ, 0x1 ;  /* 0x00000001ff077424 */ /* 0x000fe200078e00ff */
[----:B----4-:R-:W-:Y:S01]  /*21900*/  ISETP.NE.U32.AND P0, PT, R22, RZ, PT ;  /* 0x000000ff1600720c */ /* 0x010fe20003f05070 */
[----:B------:R-:W-:Y:S02]  /*21910*/  IMAD.IADD R3, R3, 0x1, R5 ;  /* 0x0000000103037824 */ /* 0x000fe400078e0205 */
[----:B------:R-:W-:Y:S01]  /*21920*/  FMUL R0, R0, UR6 ;  /* 0x0000000600007c20 */ /* 0x000fe20008400000 */
[----:B------:R-:W3:Y:S01]  /*21930*/  LDC R15, c[0x0][0x148] ;  /* 0x00005200ff0f7b82 */ /* 0x000ee20000000800 */
[----:B------:R-:W-:Y:S01]  /*21940*/  ISETP.NE.AND.EX P0, PT, R23, RZ, PT, P0 ;  /* 0x000000ff1700720c */ /* 0x000fe20003f05300 */
[----:B------:R-:W-:Y:S01]  /*21950*/  IMAD.MOV.U32 R5, RZ, RZ, -0x1 ;  /* 0xffffffffff057424 */ /* 0x000fe200078e00ff */
[-CC-:B-1----:R-:W-:Y:S01]  /*21960*/  SHF.R.U64 R10, R2, R4.reuse, R3.reuse ;  /* 0x00000004020a7219 */ /* 0x182fe20000001203 */
[----:B------:R1:W4:Y:S01]  /*21970*/  F2I.U32.TRUNC.NTZ R13, R0 ;  /* 0x00000000000d7305 */ /* 0x000322000020f000 */
[----:B------:R-:W-:-:S03]  /*21980*/  SHF.R.U32.HI R3, RZ, R4, R3 ;  /* 0x00000004ff037219 */ /* 0x000fc60000011603 */
[----:B------:R-:W1:Y:S01]  /*21990*/  LDC R16, c[0x0][0x600] ;  /* 0x00018000ff107b82 */ /* 0x000e620000000800 */
[-CC-:B0-----:R-:W-:Y:S02]  /*219a0*/  SHF.R.U64 R8, R10, R14.reuse, R3.reuse ;  /* 0x0000000e0a087219 */ /* 0x181fe40000001203 */
[----:B------:R-:W-:-:S05]  /*219b0*/  SHF.R.U32.HI R3, RZ, R14, R3 ;  /* 0x0000000eff037219 */ /* 0x000fca0000011603 */
[----:B------:R-:W0:Y:S01]  /*219c0*/  LDC R17, c[0x0][0x648] ;  /* 0x00019200ff117b82 */ /* 0x000e220000000800 */
[-CC-:B--2---:R-:W-:Y:S02]  /*219d0*/  SHF.R.U64 R11, R8, R20.reuse, R3.reuse ;  /* 0x00000014080b7219 */ /* 0x184fe40000001203 */
[-C--:B------:R-:W-:Y:S02]  /*219e0*/  SHF.L.U32 R5, R5, R20.reuse, RZ ;  /* 0x0000001405057219 */ /* 0x080fe400000006ff */
[-C--:B------:R-:W-:Y:S01]  /*219f0*/  SHF.R.U32.HI R3, RZ, R20.reuse, R3 ;  /* 0x00000014ff037219 */ /* 0x080fe20000011603 */
[----:B------:R-:W-:Y:S01]  /*21a00*/  IMAD.MOV.U32 R2, RZ, RZ, R11 ;  /* 0x000000ffff027224 */ /* 0x000fe200078e000b */
[----:B------:R-:W-:Y:S01]  /*21a10*/  SHF.L.U32 R20, R7, R20, RZ ;  /* 0x0000001407147219 */ /* 0x000fe200000006ff */
[----:B------:R-:W2:Y:S01]  /*21a20*/  LDC R19, c[0x0][0x638] ;  /* 0x00018e00ff137b82 */ /* 0x000ea20000000800 */
[----:B------:R-:W-:-:S07]  /*21a30*/  LOP3.LUT R39, RZ, R5, RZ, 0x33, !PT ;  /* 0x00000005ff277212 */ /* 0x000fce00078e33ff */
[----:B------:R-:W0:Y:S01]  /*21a40*/  LDC R21, c[0x0][0x610] ;  /* 0x00018400ff157b82 */ /* 0x000e220000000800 */
[----:B----4-:R-:W-:Y:S05]  /*21a50*/  @!P0 BRA `(.L_x_548) ;  /* 0x0000000000288947 */ /* 0x010fea0003800000 */
[----:B-1----:R-:W1:Y:S02]  /*21a60*/  LDC R0, c[0x0][0x64c] ;  /* 0x00019300ff007b82 */ /* 0x002e640000000800 */
[----:B-1----:R-:W-:-:S05]  /*21a70*/  IADD3 R7, P0, R11, R0, RZ ;  /* 0x000000000b077210 */ /* 0x002fca0007f1e0ff */
        /* <DEDUP_REMOVED lines=8> */
.L_x_548:
[----:B01----:R-:W-:Y:S01]  /*21b00*/  SHF.R.U64 R0, R2, R17, R3 ;  /* 0x0000001102007219 */ /* 0x003fe20000001203 */
[----:B------:R-:W-:Y:S01]  /*21b10*/  VIADD R3, R16, 0xffffffff ;  /* 0xffffffff10037836 */ /* 0x000fe20000000000 */
[----:B------:R-:W-:Y:S01]  /*21b20*/  LOP3.LUT R39, R8, R39, RZ, 0xc0, !PT ;  /* 0x0000002708277212 */ /* 0x000fe200078ec0ff */
[----:B------:R-:W-:Y:S02]  /*21b30*/  IMAD.MOV R13, RZ, RZ, -R13 ;  /* 0x000000ffff0d7224 */ /* 0x000fe400078e0a0d */
[----:B------:R-:W-:Y:S01]  /*21b40*/  IMAD.MOV R2, RZ, RZ, -R0 ;  /* 0x000000ffff027224 */ /* 0x000fe200078e0a00 */
[----:B------:R-:W-:Y:S01]  /*21b50*/  LOP3.LUT R3, R10, R3, RZ, 0xc0, !PT ;  /* 0x000000030a037212 */ /* 0x000fe200078ec0ff */
[----:B------:R-:W-:Y:S02]  /*21b60*/  IMAD R39, R20, R0, R39 ;  /* 0x0000000014277224 */ /* 0x000fe400078e0227 */
[----:B---3--:R-:W-:Y:S02]  /*21b70*/  @P4 IMAD R18, R15, R13, R12 ;  /* 0x0000000d0f124224 */ /* 0x008fe400078e020c */
[----:B--2---:R-:W-:-:S02]  /*21b80*/  IMAD R0, R2, R19, R11 ;  /* 0x0000001302007224 */ /* 0x004fc400078e020b */
[----:B------:R-:W-:Y:S02]  /*21b90*/  IMAD R39, R39, R21, R18 ;  /* 0x0000001527277224 */ /* 0x000fe400078e0212 */
[----:B------:R-:W-:Y:S02]  /*21ba0*/  IMAD R2, R0, R16, R3 ;  /* 0x0000001000027224 */ /* 0x000fe400078e0203 */
[----:B------:R-:W-:-:S03]  /*21bb0*/  IMAD.MOV.U32 R4, RZ, RZ, 0x1 ;  /* 0x00000001ff047424 */ /* 0x000fc600078e00ff */
[----:B------:R-:W-:Y:S02]  /*21bc0*/  SEL R3, R2, R39, !P4 ;  /* 0x0000002702037207 */ /* 0x000fe40006000000 */
[----:B------:R-:W-:Y:S02]  /*21bd0*/  PRMT R0, R4, 0x7610, R0 ;  /* 0x0000761004007816 */ /* 0x000fe40000000000 */
[----:B------:R-:W-:Y:S01]  /*21be0*/  SEL R39, R39, R2, !P4 ;  /* 0x0000000227277207 */ /* 0x000fe20006000000 */
[----:B------:R2:W-:Y:S06]  /*21bf0*/  STL [R1+0x460], R3 ;  /* 0x0004600301007387 */ /* 0x0005ec0000100800 */
.L_x_546:
[----:B------:R3:W-:Y:S01]  /*21c00*/  STL [R1+0x464], R39 ;  /* 0x0004642701007387 */ /* 0x0007e20000100800 */
[----:B------:R-:W-:-:S13]  /*21c10*/  LOP3.LUT P0, RZ, R0, 0xff, RZ, 0xc0, !PT ;  /* 0x000000ff00ff7812 */ /* 0x000fda000780c0ff */
[----:B---3--:R-:W-:Y:S05]  /*21c20*/  @P0 BRA `(.L_x_549) ;  /* 0xfffffdf400180947 */ /* 0x008fea000383ffff */
[----:B------:R-:W-:Y:S05]  /*21c30*/  EXIT ;  /* 0x000000000000794d */ /* 0x000fea0003800000 */
.L_x_3:
[----:B------:R-:W2:Y:S01]  /*21c40*/  LDL R18, [R1+0x45c] ;  /* 0x00045c0001127983 */ /* 0x000ea20000100800 */
[----:B------:R-:W-:-:S03]  /*21c50*/  ULDC.64 UR4, c[0x0][0x650] ;  /* 0x0001940000047ab9 */ /* 0x000fc60000000a00 */
[----:B------:R-:W3:Y:S01]  /*21c60*/  LDL R19, [R1+0x458] ;  /* 0x0004580001137983 */ /* 0x000ee20000100800 */
[----:B------:R-:W-:Y:S01]  /*21c70*/  PRMT R0, RZ, 0x7610, R0 ;  /* 0x00007610ff007816 */ /* 0x000fe20000000000 */
[----:B------:R-:W-:Y:S02]  /*21c80*/  IMAD.MOV.U32 R5, RZ, RZ, -0x1 ;  /* 0xffffffffff057424 */ /* 0x000fe400078e00ff */
[----:B------:R-:W-:Y:S02]  /*21c90*/  IMAD.MOV.U32 R4, RZ, RZ, -0x1 ;  /* 0xffffffffff047424 */ /* 0x000fe400078e00ff */
[----:B------:R-:W-:Y:S01]  /*21ca0*/  IMAD.MOV.U32 R10, RZ, RZ, -0x1 ;  /* 0xffffffffff0a7424 */ /* 0x000fe200078e00ff */
[----:B--2---:R-:W-:-:S04]  /*21cb0*/  ISETP.GE.U32.AND P0, PT, R18, UR4, PT ;  /* 0x0000000412007c0c */ /* 0x004fc8000bf06070 */
[----:B---3--:R-:W-:-:S13]  /*21cc0*/  ISETP.GE.U32.AND.EX P0, PT, R19, UR5, PT, P0 ;  /* 0x0000000513007c0c */ /* 0x008fda000bf06100 */
[----:B------:R-:W-:Y:S05]  /*21cd0*/  @P0 BRA `(.L_x_550) ;  /* 0x0000000400600947 */ /* 0x000fea0003800000 */
[----:B------:R-:W0:Y:S01]  /*21ce0*/  LDC.64 R12, c[0x0][0x628] ;  /* 0x00018a00ff0c7b82 */ /* 0x000e220000000a00 */
[----:B------:R-:W-:Y:S02]  /*21cf0*/  IMAD.MOV.U32 R8, RZ, RZ, R18 ;  /* 0x000000ffff087224 */ /* 0x000fe400078e0012 */
[----:B------:R-:W-:-:S05]  /*21d00*/  IMAD.MOV.U32 R9, RZ, RZ, R19 ;  /* 0x000000ffff097224 */ /* 0x000fca00078e0013 */
[----:B------:R-:W1:Y:S08]  /*21d10*/  LDC R14, c[0x0][0x630] ;  /* 0x00018c00ff0e7b82 */ /* 0x000e700000000800 */
[----:B------:R-:W2:Y:S01]  /*21d20*/  LDC.64 R16, c[0x0][0x620] ;  /* 0x00018800ff107b82 */ /* 0x000ea20000000a00 */
[----:B0-----:R-:W-:-:S04]  /*21d30*/  ISETP.NE.U32.AND P0, PT, R12, RZ, PT ;  /* 0x000000ff0c00720c */ /* 0x001fc80003f05070 */
[----:B------:R-:W-:-:S13]  /*21d40*/  ISETP.NE.AND.EX P0, PT, R13, RZ, PT, P0 ;  /* 0x000000ff0d00720c */ /* 0x000fda0003f05300 */
[----:B-12---:R-:W-:Y:S05]  /*21d50*/  @!P0 BRA `(.L_x_551) ;  /* 0x0000000000288947 */ /* 0x006fea0003800000 */
[----:B------:R-:W0:Y:S02]  /*21d60*/  LDC R0, c[0x0][0x634] ;  /* 0x00018d00ff007b82 */ /* 0x000e240000000800 */
[----:B0-----:R-:W-:-:S05]  /*21d70*/  IADD3 R9, P0, R18, R0, RZ ;  /* 0x0000000012097210 */ /* 0x001fca0007f1e0ff */
        /* <DEDUP_REMOVED lines=8> */
.L_x_551:
[-CC-:B------:R-:W-:Y:S01]  /*21e00*/  SHF.R.U64 R10, R8, R14.reuse, R9.reuse ;  /* 0x0000000e080a7219 */ /* 0x180fe20000001209 */
[----:B------:R-:W0:Y:S01]  /*21e10*/  LDC R6, c[0x0][0x618] ;  /* 0x00018600ff067b82 */ /* 0x000e220000000800 */
[----:B------:R-:W-:Y:S01]  /*21e20*/  SHF.R.U32.HI R0, RZ, R14, R9 ;  /* 0x0000000eff007219 */ /* 0x000fe20000011609 */
[----:B------:R-:W-:Y:S01]  /*21e30*/  ULDC UR4, c[0x0][0x150] ;  /* 0x0000540000047ab9 */ /* 0x000fe20000000800 */
[----:B------:R-:W-:Y:S01]  /*21e40*/  IADD3 R3, P0, RZ, -R10, RZ ;  /* 0x8000000aff037210 */ /* 0x000fe20007f1e0ff */
[----:B------:R-:W-:Y:S01]  /*21e50*/  IMAD.MOV.U32 R4, RZ, RZ, R18 ;  /* 0x000000ffff047224 */ /* 0x000fe200078e0012 */
[----:B------:R-:W-:Y:S01]  /*21e60*/  I2FP.F32.U32 R8, R2 ;  /* 0x0000000200087245 */ /* 0x000fe20000201000 */
[----:B------:R-:W-:Y:S02]  /*21e70*/  IMAD.MOV.U32 R5, RZ, RZ, R19 ;  /* 0x000000ffff057224 */ /* 0x000fe400078e0013 */
[----:B------:R-:W1:Y:S01]  /*21e80*/  LDC.64 R20, c[0x0][0x640] ;  /* 0x00019000ff147b82 */ /* 0x000e620000000a00 */
[----:B------:R-:W-:-:S02]  /*21e90*/  IMAD.X R7, RZ, RZ, ~R0, P0 ;  /* 0x000000ffff077224 */ /* 0x000fc400000e0e00 */
[----:B------:R-:W-:Y:S01]  /*21ea0*/  FMUL R9, R8, UR4 ;  /* 0x0000000408097c20 */ /* 0x000fe20008400000 */
[----:B------:R-:W-:Y:S01]  /*21eb0*/  IMAD.WIDE.U32 R4, R3, R16, R4 ;  /* 0x0000001003047225 */ /* 0x000fe200078e0004 */
[----:B------:R-:W-:-:S03]  /*21ec0*/  ULDC UR4, c[0x0][0x154] ;  /* 0x0000550000047ab9 */ /* 0x000fc60000000800 */
[----:B------:R-:W-:Y:S01]  /*21ed0*/  IMAD R0, R7, R16, RZ ;  /* 0x0000001007007224 */ /* 0x000fe200078e02ff */
[----:B------:R-:W2:Y:S01]  /*21ee0*/  LDC R13, c[0x0][0x144] ;  /* 0x00005100ff0d7b82 */ /* 0x000ea20000000800 */
[----:B------:R-:W3:Y:S02]  /*21ef0*/  F2I.U32.TRUNC.NTZ R9, R9 ;  /* 0x0000000900097305 */ /* 0x000ee4000020f000 */
[----:B------:R-:W-:-:S04]  /*21f00*/  IMAD R3, R3, R17, R0 ;  /* 0x0000001103037224 */ /* 0x000fc800078e0200 */
[----:B------:R-:W-:Y:S01]  /*21f10*/  IMAD.IADD R3, R5, 0x1, R3 ;  /* 0x0000000105037824 */ /* 0x000fe200078e0203 */
[----:B------:R-:W4:Y:S04]  /*21f20*/  LDC R12, c[0x0][0x608] ;  /* 0x00018200ff0c7b82 */ /* 0x000f280000000800 */
[-C--:B0-----:R-:W-:Y:S02]  /*21f30*/  SHF.R.U64 R8, R4, R6.reuse, R3 ;  /* 0x0000000604087219 */ /* 0x081fe40000001203 */
[----:B------:R-:W-:Y:S02]  /*21f40*/  I2FP.F32.U32 R4, R11 ;  /* 0x0000000b00047245 */ /* 0x000fe40000201000 */
[----:B------:R-:W0:Y:S01]  /*21f50*/  LDC R7, c[0x0][0x658] ;  /* 0x00019600ff077b82 */ /* 0x000e220000000800 */
[----:B-1----:R-:W-:Y:S01]  /*21f60*/  ISETP.NE.U32.AND P0, PT, R20, RZ, PT ;  /* 0x000000ff1400720c */ /* 0x002fe20003f05070 */
[----:B---3--:R-:W-:Y:S01]  /*21f70*/  IMAD.MOV R0, RZ, RZ, -R9 ;  /* 0x000000ffff007224 */ /* 0x008fe200078e0a09 */
[----:B------:R-:W-:Y:S01]  /*21f80*/  SHF.R.U32.HI R3, RZ, R6, R3 ;  /* 0x00000006ff037219 */ /* 0x000fe20000011603 */
[----:B------:R-:W-:Y:S01]  /*21f90*/  FMUL R4, R4, UR4 ;  /* 0x0000000404047c20 */ /* 0x000fe20008400000 */
[----:B------:R-:W-:Y:S01]  /*21fa0*/  ISETP.NE.AND.EX P0, PT, R21, RZ, PT, P0 ;  /* 0x000000ff1500720c */ /* 0x000fe20003f05300 */
[----:B------:R-:W-:-:S02]  /*21fb0*/  IMAD.MOV.U32 R6, RZ, RZ, -0x1 ;  /* 0xffffffffff067424 */ /* 0x000fc400078e00ff */
[----:B------:R-:W1:Y:S01]  /*21fc0*/  LDC R14, c[0x0][0x148] ;  /* 0x00005200ff0e7b82 */ /* 0x000e620000000800 */
[----:B--2---:R-:W-:Y:S02]  /*21fd0*/  IMAD R18, R13, R0, R2 ;  /* 0x000000000d127224 */ /* 0x004fe400078e0202 */
[----:B------:R-:W-:-:S05]  /*21fe0*/  IMAD.MOV.U32 R2, RZ, RZ, 0x1 ;  /* 0x00000001ff027424 */ /* 0x000fca00078e00ff */
[----:B------:R-:W2:Y:S01]  /*21ff0*/  LDC R16, c[0x0][0x600] ;  /* 0x00018000ff107b82 */ /* 0x000ea20000000800 */
[-CC-:B----4-:R-:W-:Y:S02]  /*22000*/  SHF.R.U64 R13, R8, R12.reuse, R3.reuse ;  /* 0x0000000c080d7219 */ /* 0x190fe40000001203 */
[----:B------:R-:W-:Y:S02]  /*22010*/  SHF.R.U32.HI R0, RZ, R12, R3 ;  /* 0x0000000cff007219 */ /* 0x000fe40000011603 */
[----:B------:R3:W4:Y:S03]  /*22020*/  F2I.U32.TRUNC.NTZ R12, R4 ;  /* 0x00000004000c7305 */ /* 0x000726000020f000 */
[----:B------:R-:W1:Y:S01]  /*22030*/  LDC R17, c[0x0][0x648] ;  /* 0x00019200ff117b82 */ /* 0x000e620000000800 */
[-C--:B0-----:R-:W-:Y:S02]  /*22040*/  SHF.R.U64 R15, R13, R7.reuse, R0 ;  /* 0x000000070d0f7219 */ /* 0x081fe40000001200 */
[----:B------:R-:W-:-:S02]  /*22050*/  SHF.L.U32 R6, R6, R7, RZ ;  /* 0x0000000706067219 */ /* 0x000fc400000006ff */
[-C--:B------:R-:W-:Y:S01]  /*22060*/  SHF.L.U32 R22, R2, R7.reuse, RZ ;  /* 0x0000000702167219 */ /* 0x080fe200000006ff */
[----:B------:R-:W-:Y:S01]  /*22070*/  IMAD.MOV.U32 R2, RZ, RZ, R15 ;  /* 0x000000ffff027224 */ /* 0x000fe200078e000f */
[----:B------:R-:W-:Y:S01]  /*22080*/  SHF.R.U32.HI R3, RZ, R7, R0 ;  /* 0x00000007ff037219 */ /* 0x000fe20000011600 */
[----:B------:R-:W0:Y:S01]  /*22090*/  LDC R19, c[0x0][0x638] ;  /* 0x00018e00ff137b82 */ /* 0x000e220000000800 */
[----:B------:R-:W-:-:S07]  /*220a0*/  LOP3.LUT R24, RZ, R6, RZ, 0x33, !PT ;  /* 0x00000006ff187212 */ /* 0x000fce00078e33ff */
        /* <DEDUP_REMOVED lines=12> */
.L_x_552:
[----:B-1----:R-:W-:Y:S01]  /*22170*/  SHF.R.U64 R3, R2, R17, R3 ;  /* 0x0000001102037219 */ /* 0x002fe20000001203 */
[----:B--2---:R-:W-:Y:S01]  /*22180*/  VIADD R7, R16, 0xffffffff ;  /* 0xffffffff10077836 */ /* 0x004fe20000000000 */
[----:B------:R-:W-:Y:S01]  /*22190*/  LOP3.LUT R0, R13, R24, RZ, 0xc0, !PT ;  /* 0x000000180d007212 */ /* 0x000fe200078ec0ff */
[----:B------:R-:W-:Y:S02]  /*221a0*/  IMAD.MOV R12, RZ, RZ, -R12 ;  /* 0x000000ffff0c7224 */ /* 0x000fe400078e0a0c */
[----:B------:R-:W-:Y:S02]  /*221b0*/  IMAD.MOV R2, RZ, RZ, -R3 ;  /* 0x000000ffff027224 */ /* 0x000fe400078e0a03 */
[----:B------:R-:W-:Y:S01]  /*221c0*/  IMAD R5, R22, R3, R0 ;  /* 0x0000000316057224 */ /* 0x000fe200078e0200 */
[----:B------:R-:W-:Y:S01]  /*221d0*/  LOP3.LUT R3, R8, R7, RZ, 0xc0, !PT ;  /* 0x0000000708037212 */ /* 0x000fe200078ec0ff */
[----:B------:R-:W-:Y:S02]  /*221e0*/  @P4 IMAD R18, R14, R12, R11 ;  /* 0x0000000c0e124224 */ /* 0x000fe400078e020b */
[----:B0-----:R-:W-:-:S02]  /*221f0*/  IMAD R0, R2, R19, R15 ;  /* 0x0000001302007224 */ /* 0x001fc400078e020f */
[----:B------:R-:W-:Y:S02]  /*22200*/  IMAD.MOV.U32 R4, RZ, RZ, 0x1 ;  /* 0x00000001ff047424 */ /* 0x000fe400078e00ff */
[----:B------:R-:W-:Y:S02]  /*22210*/  IMAD R5, R5, R23, R18 ;  /* 0x0000001705057224 */ /* 0x000fe400078e0212 */
[----:B------:R-:W-:Y:S01]  /*22220*/  IMAD R2, R0, R16, R3 ;  /* 0x0000001000027224 */ /* 0x000fe200078e0203 */
[----:B------:R-:W-:-:S04]  /*22230*/  PRMT R0, R4, 0x7610, R0 ;  /* 0x0000761004007816 */ /* 0x000fc80000000000 */
[----:B------:R-:W-:Y:S02]  /*22240*/  SEL R4, R2, R5, !P4 ;  /* 0x0000000502047207 */ /* 0x000fe40006000000 */
[----:B------:R-:W-:-:S07]  /*22250*/  SEL R5, R5, R2, !P4 ;  /* 0x0000000205057207 */ /* 0x000fce0006000000 */
.L_x_550:
[----:B------:R-:W-:-:S08]  /*22260*/  NOP ;  /* 0x0000000000007918 */ /* 0x000fd00000000000 */
[----:B------:R-:W0:-:S00]  /*22270*/  USETMAXREG.DEALLOC.CTAPOOL 0x18 ;  /* 0x00000018000079c8 */ /* 0x000e0000080e0500 */
[----:B------:R-:W-:-:S13]  /*22280*/  ISETP.NE.AND P0, PT, RZ, UR8, PT ;  /* 0x00000008ff007c0c */ /* 0x000fda000bf05270 */
[----:B------:R-:W-:Y:S05]  /*22290*/  @P0 EXIT ;  /* 0x000000000000094d */ /* 0x000fea0003800000 */
[----:B0-----:R-:W-:Y:S01]  /*222a0*/  LOP3.LUT P0, RZ, R0, 0xff, RZ, 0xc0, !PT ;  /* 0x000000ff00ff7812 */ /* 0x001fe2000780c0ff */
[----:B------:R-:W-:Y:S02]  /*222b0*/  IMAD.MOV.U32 R6, RZ, RZ, 0x1 ;  /* 0x00000001ff067424 */ /* 0x000fe400078e00ff */
[----:B------:R-:W-:-:S10]  /*222c0*/  IMAD.MOV.U32 R7, RZ, RZ, RZ ;  /* 0x000000ffff077224 */ /* 0x000fd400078e00ff */
[----:B------:R-:W-:Y:S05]  /*222d0*/  @!P0 BRA `(.L_x_553) ;  /* 0x0000000c00488947 */ /* 0x000fea0003800000 */
[----:B------:R-:W0:Y:S01]  /*222e0*/  LDC R0, c[0x0][0x28c] ;  /* 0x0000a300ff007b82 */ /* 0x000e220000000800 */
[----:B------:R-:W1:Y:S01]  /*222f0*/  S2R R2, SR_TID.X ;  /* 0x0000000000027919 */ /* 0x000e620000002100 */
[----:B------:R-:W-:Y:S01]  /*22300*/  ULDC UR5, c[0x0][0x658] ;  /* 0x0001960000057ab9 */ /* 0x000fe20000000800 */
[----:B------:R-:W-:Y:S01]  /*22310*/  UMOV UR7, 0xffffffff ;  /* 0xffffffff00077882 */ /* 0x000fe20000000000 */
[----:B------:R-:W-:Y:S01]  /*22320*/  ULDC UR6, c[0x0][0xc] ;  /* 0x0000030000067ab9 */ /* 0x000fe20000000800 */
[----:B------:R-:W-:Y:S01]  /*22330*/  USHF.L.U32 UR8, UR7, UR5, URZ ;  /* 0x0000000507087299 */ /* 0x000fe2000800063f */
[----:B------:R-:W-:Y:S01]  /*22340*/  BSSY B0, `(.L_x_553) ;  /* 0x00000cb000007945 */ /* 0x000fe20003800000 */
[----:B------:R-:W-:Y:S01]  /*22350*/  UMOV UR9, 0x1 ;  /* 0x0000000100097882 */ /* 0x000fe20000000000 */
[----:B------:R-:W-:Y:S01]  /*22360*/  ULDC UR7, c[0x0][0x10] ;  /* 0x0000040000077ab9 */ /* 0x000fe20000000800 */
[----:B------:R-:W-:Y:S01]  /*22370*/  USHF.L.U32 UR18, UR9, UR5, URZ ;  /* 0x0000000509127299 */ /* 0x000fe2000800063f */
[----:B------:R-:W-:Y:S01]  /*22380*/  IMAD.MOV.U32 R9, RZ, RZ, 0x1 ;  /* 0x00000001ff097424 */ /* 0x000fe200078e00ff */
[----:B------:R-:W-:Y:S01]  /*22390*/  UIMAD.WIDE.U32 UR6, UR6, UR7, URZ ;  /* 0x00000007060672a5 */ /* 0x000fe2000f8e003f */
[----:B------:R-:W-:Y:S01]  /*223a0*/  IMAD.MOV.U32 R6, RZ, RZ, 0x1 ;  /* 0x00000001ff067424 */ /* 0x000fe200078e00ff */
[----:B------:R-:W-:Y:S01]  /*223b0*/  ULDC UR5, c[0x0][0x14] ;  /* 0x0000050000057ab9 */ /* 0x000fe20000000800 */
[----:B------:R-:W-:Y:S01]  /*223c0*/  IMAD.MOV.U32 R7, RZ, RZ, RZ ;  /* 0x000000ffff077224 */ /* 0x000fe200078e00ff */
[----:B------:R-:W-:-:S02]  /*223d0*/  UIMAD.WIDE.U32 UR20, UR6, UR5, URZ ;  /* 0x00000005061472a5 */ /* 0x000fc4000f8e003f */
[----:B------:R-:W-:Y:S01]  /*223e0*/  UIMAD UR16, UR7, UR5, URZ ;  /* 0x00000005071072a4 */ /* 0x000fe2000f8e023f */
[----:B------:R-:W-:Y:S01]  /*223f0*/  ULDC UR4, c[0x0][0x600] ;  /* 0x0001800000047ab9 */ /* 0x000fe20000000800 */
[----:B------:R-:W-:Y:S02]  /*22400*/  ULOP3.LUT UR24, UR13, 0x2, URZ, 0xfc, !UPT ;  /* 0x000000020d187892 */ /* 0x000fe4000f8efc3f */
[----:B------:R-:W-:Y:S01]  /*22410*/  UIADD3 UR4, UR4, -0x1, URZ ;  /* 0xffffffff04047890 */ /* 0x000fe2000fffe03f */
[----:B0-----:R-:W-:Y:S01]  /*22420*/  VIADD R0, R0, 0x1f ;  /* 0x0000001f00007836 */ /* 0x001fe20000000000 */
[----:B------:R-:W-:Y:S02]  /*22430*/  ULOP3.LUT UR17, URZ, UR8, URZ, 0x33, !UPT ;  /* 0x000000083f117292 */ /* 0x000fe4000f8e333f */
[----:B------:R-:W-:Y:S02]  /*22440*/  UIADD3 UR16, UR21, UR16, URZ ;  /* 0x0000001015107290 */ /* 0x000fe4000fffe03f */
[----:B------:R-:W-:Y:S01]  /*22450*/  SHF.R.S32.HI R3, RZ, 0x1f, R0 ;  /* 0x0000001fff037819 */ /* 0x000fe20000011400 */
[----:B------:R-:W-:-:S03]  /*22460*/  ULDC.64 UR22, c[0x0][0x198] ;  /* 0x0000660000167ab9 */ /* 0x000fc60000000a00 */
[----:B------:R-:W-:Y:S02]  /*22470*/  LEA.HI R0, R3, R0, RZ, 0x5 ;  /* 0x0000000003007211 */ /* 0x000fe400078f28ff */
[C---:B-1----:R-:W-:Y:S02]  /*22480*/  LOP3.LUT P2, RZ, R2.reuse, 0x7f, RZ, 0xc0, !PT ;  /* 0x0000007f02ff7812 */ /* 0x042fe4000784c0ff */
[----:B------:R-:W-:Y:S02]  /*22490*/  SHF.R.S32.HI R0, RZ, 0x5, R0 ;  /* 0x00000005ff007819 */ /* 0x000fe40000011400 */
[----:B------:R-:W-:-:S03]  /*224a0*/  LOP3.LUT P0, RZ, R2, 0x1f, RZ, 0xc0, !PT ;  /* 0x0000001f02ff7812 */ /* 0x000fc6000780c0ff */
[----:B------:R-:W-:Y:S01]  /*224b0*/  VIADD R14, R0, 0x1 ;  /* 0x00000001000e7836 */ /* 0x000fe20000000000 */
[----:B------:R-:W-:-:S13]  /*224c0*/  PLOP3.LUT P0, PT, P0, P2, PT, 0x8a, 0x0 ;  /* 0x000000000000781c */ /* 0x000fda0000705172 */
.L_x_565:
[----:B------:R-:W-:-:S03]  /*224d0*/  UMOV UR5, 0xffffffff ;  /* 0xffffffff00057882 */ /* 0x000fc60000000000 */
[----:B------:R-:W-:Y:S05]  /*224e0*/  BRA.DIV UR5, `(.L_x_554) ;  /* 0x00000012052c7947 */ /* 0x000fea000b800000 */
[----:B------:R-:W-:-:S13]  /*224f0*/  ELECT P1, URZ, PT ;  /* 0x00000000003f782f */ /* 0x000fda0003820000 */
.L_x_579:
[----:B------:R-:W0:Y:S01]  /*22500*/  LDC R2, c[0x0][0x28c] ;  /* 0x0000a300ff027b82 */ /* 0x000e220000000800 */
[----:B------:R-:W-:Y:S01]  /*22510*/  BSSY B1, `(.L_x_555) ;  /* 0x0000035000017945 */ /* 0x000fe20003800000 */
[----:B0-----:R-:W-:-:S13]  /*22520*/  ISETP.LT.OR P1, PT, R2, 0x1, !P1 ;  /* 0x000000010200780c */ /* 0x001fda0004f21670 */
[----:B------:R-:W-:Y:S05]  /*22530*/  @P1 BRA `(.L_x_556) ;  /* 0x0000000000c81947 */ /* 0x000fea0003800000 */
[----:B------:R-:W-:Y:S02]  /*22540*/  IMAD.SHL.U32 R4, R4, 0x100, RZ ;  /* 0x0000010004047824 */ /* 0x000fe400078e00ff */
[----:B------:R-:W-:Y:S02]  /*22550*/  IMAD.SHL.U32 R5, R5, 0x100, RZ ;  /* 0x0000010005057824 */ /* 0x000fe400078e00ff */
[----:B------:R-:W-:Y:S02]  /*22560*/  IMAD.MOV.U32 R13, RZ, RZ, RZ ;  /* 0x000000ffff0d7224 */ /* 0x000fe400078e00ff */
[----:B------:R-:W-:Y:S02]  /*22570*/  IMAD.MOV.U32 R3, RZ, RZ, R14 ;  /* 0x000000ffff037224 */ /* 0x000fe400078e000e */
[----:B------:R-:W-:Y:S02]  /*22580*/  IMAD.MOV.U32 R2, RZ, RZ, R6 ;  /* 0x000000ffff027224 */ /* 0x000fe400078e0006 */
[----:B------:R-:W-:-:S07]  /*22590*/  IMAD.MOV.U32 R8, RZ, RZ, R7 ;  /* 0x000000ffff087224 */ /* 0x000fce00078e0007 */
.L_x_560:
[----:B------:R-:W0:Y:S01]  /*225a0*/  S2R R12, SR_CgaCtaId ;  /* 0x00000000000c7919 */ /* 0x000e220000008800 */
[----:B------:R-:W-:-:S04]  /*225b0*/  MOV R11, 0x400 ;  /* 0x00000400000b7802 */ /* 0x000fc80000000f00 */
[----:B0-----:R-:W-:Y:S02]  /*225c0*/  LEA R15, R12, R11, 0x18 ;  /* 0x0000000b0c0f7211 */ /* 0x001fe400078ec0ff */
[----:B------:R-:W-:Y:S01]  /*225d0*/  SHF.L.U32 R11, R2, 0x1f, RZ ;  /* 0x0000001f020b7819 */ /* 0x000fe200000006ff */
[----:B------:R-:W0:Y:S02]  /*225e0*/  @!P2 LDC R12, c[0x0][0x500] ;  /* 0x00014000ff0cab82 */ /* 0x000e240000000800 */
[----:B------:R-:W-:-:S04]  /*225f0*/  IMAD R16, R8, 0x8, R15 ;  /* 0x0000000808107824 */ /* 0x000fc800078e020f */
[----:B------:R-:W1:Y:S02]  /*22600*/  SYNCS.PHASECHK.TRANS64.TRYWAIT P1, [R16+URZ+0x38], R11 ;  /* 0x0000380b100075a7 */ /* 0x000e64000802017f */
[----:B-1----:R-:W-:Y:S05]  /*22610*/  @!P1 BRA `(.L_x_557) ;  /* 0x0000001000009947 */ /* 0x002fea0003800000 */
.L_x_580:
[----:B------:R-:W-:Y:S01]  /*22620*/  UPRMT UR5, UR24, 0x9910, URZ ;  /* 0x0000991018057896 */ /* 0x000fe2000800003f */
[----:B0-----:R0:W-:Y:S03]  /*22630*/  @!P2 SYNCS.ARRIVE.TRANS64 RZ, [R16+URZ], R12 ;  /* 0x0000000c10ffa9a7 */ /* 0x0011e6000800003f */
[----:B------:R-:W-:-:S06]  /*22640*/  UISETP.NE.AND UP0, UPT, UR5, 0x2, UPT ;  /* 0x000000020500788c */ /* 0x000fcc000bf05270 */
[----:B------:R-:W-:-:S13]  /*22650*/  PLOP3.LUT P1, PT, PT, PT, UP0, 0x80, 0x0 ;  /* 0x000000000000781c */ /* 0x000fda0003f2f008 */
[----:B0-----:R-:W-:Y:S05]  /*22660*/  @P1 BRA `(.L_x_558) ;  /* 0x0000000000041947 */ /* 0x001fea0003800000 */
[----:B------:R-:W-:Y:S01]  /*22670*/  BPT.TRAP 0x1 ;  /* 0x000000040000795c */ /* 0x000fe20000300000 */
.L_x_558:
[----:B------:R-:W-:Y:S05]  /*22680*/  @P0 BRA `(.L_x_559) ;  /* 0x0000000000040947 */ /* 0x000fea0003800000 */
[----:B------:R-:W-:Y:S01]  /*22690*/  BPT.TRAP 0x1 ;  /* 0x000000040000795c */ /* 0x000fe20000300000 */
.L_x_559:
[----:B------:R-:W-:Y:S01]  /*226a0*/  IMAD R15, R8, 0x2000, R15 ;  /* 0x00002000080f7824 */ /* 0x000fe200078e020f */
[----:B------:R-:W-:Y:S01]  /*226b0*/  R2UR UR9, R16 ;  /* 0x00000000100972ca */ /* 0x000fe200000e0000 */
[----:B------:R-:W-:Y:S01]  /*226c0*/  VIADD R3, R3, 0xffffffff ;  /* 0xffffffff03037836 */ /* 0x000fe20000000000 */
[----:B------:R-:W-:Y:S01]  /*226d0*/  UIADD3 UR6, UP0, UR22, 0xf0, URZ ;  /* 0x000000f016067890 */ /* 0x000fe2000ff1e03f */
[----:B------:R-:W-:Y:S01]  /*226e0*/  R2UR UR11, R5 ;  /* 0x00000000050b72ca */ /* 0x000fe200000e0000 */
[----:B------:R-:W-:Y:S01]  /*226f0*/  UIADD3 UR26, UP1, UR22, 0x1f0, URZ ;  /* 0x000001f0161a7890 */ /* 0x000fe2000ff3e03f */
[----:B------:R-:W-:Y:S01]  /*22700*/  R2UR UR5, R15 ;  /* 0x000000000f0572ca */ /* 0x000fe200000e0000 */
[----:B------:R-:W-:Y:S01]  /*22710*/  UIADD3.X UR7, URZ, UR23, URZ, UP0, !UPT ;  /* 0x000000173f077290 */ /* 0x000fe200087fe43f */
[----:B------:R-:W-:Y:S01]  /*22720*/  R2UR UR10, R13 ;  /* 0x000000000d0a72ca */ /* 0x000fe200000e0000 */
[----:B------:R-:W-:Y:S01]  /*22730*/  VIADD R8, R8, 0x1 ;  /* 0x0000000108087836 */ /* 0x000fe20000000000 */
[----:B------:R-:W-:Y:S01]  /*22740*/  R2UR UR12, R10 ;  /* 0x000000000a0c72ca */ /* 0x000fe200000e0000 */
[----:B------:R-:W-:Y:S01]  /*22750*/  UIADD3.X UR27, URZ, UR23, URZ, UP1, !UPT ;  /* 0x000000173f1b7290 */ /* 0x000fe20008ffe43f */
[----:B------:R-:W-:Y:S01]  /*22760*/  R2UR UR19, R4 ;  /* 0x00000000041372ca */ /* 0x000fe200000e0000 */
[----:B------:R-:W-:Y:S01]  /*22770*/  UMOV UR14, 0x0 ;  /* 0x00000000000e7882 */ /* 0x000fe20000000000 */
[----:B------:R-:W-:Y:S01]  /*22780*/  ISETP.GT.AND P3, PT, R3, 0x1, PT ;  /* 0x000000010300780c */ /* 0x000fe20003f64270 */
[----:B------:R-:W-:Y:S01]  /*22790*/  UMOV UR15, 0x10000000 ;  /* 0x10000000000f7882 */ /* 0x000fe20000000000 */
[----:B------:R-:W-:Y:S01]  /*227a0*/  ISETP.NE.AND P1, PT, R8, 0x7, PT ;  /* 0x000000070800780c */ /* 0x000fe20003f25270 */
[----:B------:R-:W-:-:S02]  /*227b0*/  VIADD R13, R13, 0x20 ;  /* 0x000000200d0d7836 */ /* 0x000fc40000000000 */
[----:B------:R-:W-:Y:S01]  /*227c0*/  UIADD3 UR8, UR5, 0x180, URZ ;  /* 0x0000018005087890 */ /* 0x000fe2000fffe03f */
[----:B-1----:R-:W-:Y:S01]  /*227d0*/  SEL R11, RZ, 0x1, P1 ;  /* 0x00000001ff0b7807 */ /* 0x002fe20000800000 */
[----:B------:R-:W-:Y:S01]  /*227e0*/  UIADD3 UR5, UR5, 0xe180, URZ ;  /* 0x0000e18005057890 */ /* 0x000fe2000fffe03f */
[----:B------:R-:W-:Y:S02]  /*227f0*/  SEL R8, R8, RZ, P1 ;  /* 0x000000ff08087207 */ /* 0x000fe40000800000 */
[----:B------:R-:W-:-:S04]  /*22800*/  LOP3.LUT R2, R2, R11, RZ, 0x3c, !PT ;  /* 0x0000000b02027212 */ /* 0x000fc800078e3cff */
[----:B------:R0:W-:Y:S02]  /*22810*/  UTMALDG.3D [UR8], [UR6], desc[UR14] ;  /* 0x00000e08060075b4 */ /* 0x0001e40008011000 */
[----:B0-----:R-:W-:Y:S01]  /*22820*/  UMOV UR8, UR5 ;  /* 0x0000000500087c82 */ /* 0x001fe20008000000 */
[----:B------:R-:W-:Y:S02]  /*22830*/  UMOV UR11, UR19 ;  /* 0x00000013000b7c82 */ /* 0x000fe40008000000 */
[----:B------:R0:W-:Y:S02]  /*22840*/  UTMALDG.3D [UR8], [UR26], desc[UR14] ;  /* 0x00000e081a0075b4 */ /* 0x0001e40008011000 */
[----:B0-----:R-:W-:Y:S05]  /*22850*/  @P3 BRA `(.L_x_560) ;  /* 0xfffffffc00503947 */ /* 0x001fea000383ffff */
.L_x_556:
[----:B------:R-:W-:Y:S05]  /*22860*/  BSYNC B1 ;  /* 0x0000000000017941 */ /* 0x000fea0003800000 */
.L_x_555:
[----:B------:R-:W2:Y:S01]  /*22870*/  LDL.LU R16, [R1+0x458] ;  /* 0x0004580001107983 */ /* 0x000ea20000300800 */
[----:B------:R-:W-:Y:S01]  /*22880*/  LOP3.LUT P3, RZ, R9, 0xff, RZ, 0xc0, !PT ;  /* 0x000000ff09ff7812 */ /* 0x000fe2000786c0ff */
[----:B------:R-:W-:Y:S01]  /*22890*/  IMAD.IADD R4, R0, 0x1, R7 ;  /* 0x0000000100047824 */ /* 0x000fe200078e0207 */
[----:B------:R-:W-:Y:S01]  /*228a0*/  ULDC.64 UR6, c[0x0][0x650] ;  /* 0x0001940000067ab9 */ /* 0x000fe20000000a00 */
[----:B------:R-:W3:Y:S01]  /*228b0*/  LDL.LU R15, [R1+0x45c] ;  /* 0x00045c00010f7983 */ /* 0x000ee20000300800 */
[----:B------:R-:W-:Y:S01]  /*228c0*/  BSSY B1, `(.L_x_561) ;  /* 0x0000070000017945 */ /* 0x000fe20003800000 */
[C---:B------:R-:W-:Y:S01]  /*228d0*/  IMAD.WIDE.U32 R2, R4.reuse, 0x24924925, RZ ;  /* 0x2492492504027825 */ /* 0x040fe200078e00ff */
[C---:B------:R-:W-:Y:S02]  /*228e0*/  ISETP.GT.U32.AND P1, PT, R4.reuse, 0x6, PT ;  /* 0x000000060400780c */ /* 0x040fe40003f24070 */
[----:B------:R-:W-:Y:S01]  /*228f0*/  PRMT R9, RZ, 0x7610, R9 ;  /* 0x00007610ff097816 */ /* 0x000fe20000000009 */
[----:B------:R-:W-:Y:S01]  /*22900*/  IMAD.IADD R2, R4, 0x1, -R3 ;  /* 0x0000000104027824 */ /* 0x000fe200078e0a03 */
[----:B------:R-:W-:Y:S01]  /*22910*/  ISETP.LT.U32.AND P1, PT, R0, 0x7, P1 ;  /* 0x000000070000780c */ /* 0x000fe20000f21070 */
[----:B------:R-:W-:-:S02]  /*22920*/  IMAD.MOV.U32 R5, RZ, RZ, -0x1 ;  /* 0xffffffffff057424 */ /* 0x000fc400078e00ff */
[----:B------:R-:W0:Y:S01]  /*22930*/  @P3 S2R R8, SR_CgaCtaId ;  /* 0x0000000000083919 */ /* 0x000e220000008800 */
[----:B------:R-:W-:Y:S01]  /*22940*/  LEA.HI R2, R2, R3, RZ, 0x1f ;  /* 0x0000000302027211 */ /* 0x000fe200078ff8ff */
[----:B------:R-:W-:Y:S01]  /*22950*/  IMAD.MOV.U32 R10, RZ, RZ, -0x1 ;  /* 0xffffffffff0a7424 */ /* 0x000fe200078e00ff */
[----:B------:R-:W-:Y:S02]  /*22960*/  @P3 MOV R3, 0x400 ;  /* 0x0000040000033802 */ /* 0x000fe40000000f00 */
[--C-:B------:R-:W-:Y:S02]  /*22970*/  SHF.R.U32.HI R7, RZ, 0x2, R2.reuse ;  /* 0x00000002ff077819 */ /* 0x100fe40000011602 */
[----:B------:R-:W-:Y:S02]  /*22980*/  PRMT R2, RZ, 0x7610, R2 ;  /* 0x00007610ff027816 */ /* 0x000fe40000000002 */
[----:B0-----:R-:W-:-:S04]  /*22990*/  @P3 LEA R3, R8, R3, 0x18 ;  /* 0x0000000308033211 */ /* 0x001fc800078ec0ff */
[----:B------:R0:W-:Y:S01]  /*229a0*/  @P3 SYNCS.ARRIVE.TRANS64.A1T0 RZ, [R3+URZ+0x88], RZ ;  /* 0x000088ff03ff39a7 */ /* 0x0001e2000810003f */
[----:B------:R-:W-:Y:S02]  /*229b0*/  ISETP.GE.U32.AND P3, PT, R0, 0x7, PT ;  /* 0x000000070000780c */ /* 0x000fe40003f66070 */
[----:B0-----:R-:W-:-:S04]  /*229c0*/  SEL R3, RZ, 0x1, !P1 ;  /* 0x00000001ff037807 */ /* 0x001fc80004800000 */
[----:B------:R-:W-:-:S07]  /*229d0*/  LOP3.LUT R6, R6, R3, RZ, 0x3c, !PT ;  /* 0x0000000306067212 */ /* 0x000fce00078e3cff */
[----:B------:R-:W-:Y:S01]  /*229e0*/  @P3 LOP3.LUT R6, R6, 0x1, R7, 0x78, !PT ;  /* 0x0000000106063812 */ /* 0x000fe200078e7807 */
[----:B------:R-:W-:Y:S02]  /*229f0*/  IMAD R7, R7, -0x7, R4 ;  /* 0xfffffff907077824 */ /* 0x000fe400078e0204 */
[----:B------:R-:W-:Y:S01]  /*22a00*/  IMAD.MOV.U32 R4, RZ, RZ, -0x1 ;  /* 0xffffffffff047424 */ /* 0x000fe200078e00ff */
[----:B---3--:R-:W-:-:S04]  /*22a10*/  IADD3 R15, P1, R15, UR20, RZ ;  /* 0x000000140f0f7c10 */ /* 0x008fc8000ff3e0ff */
[----:B--2---:R-:W-:Y:S01]  /*22a20*/  IADD3.X R16, R16, UR16, RZ, P1, !PT ;  /* 0x0000001010107c10 */ /* 0x004fe20008ffe4ff */
[----:B------:R0:W-:Y:S01]  /*22a30*/  STL [R1+0x45c], R15 ;  /* 0x00045c0f01007387 */ /* 0x0001e20000100800 */
[----:B------:R-:W-:-:S03]  /*22a40*/  ISETP.GE.U32.AND P1, PT, R15, UR6, PT ;  /* 0x000000060f007c0c */ /* 0x000fc6000bf26070 */
[----:B------:R0:W-:Y:S01]  /*22a50*/  STL [R1+0x458], R16 ;  /* 0x0004581001007387 */ /* 0x0001e20000100800 */
[----:B------:R-:W-:-:S13]  /*22a60*/  ISETP.GE.U32.AND.EX P1, PT, R16, UR7, PT, P1 ;  /* 0x0000000710007c0c */ /* 0x000fda000bf26110 */
[----:B0-----:R-:W-:Y:S05]  /*22a70*/  @P1 BRA `(.L_x_562) ;  /* 0x0000000400501947 */ /* 0x001fea0003800000 */
[----:B------:R-:W0:Y:S01]  /*22a80*/  S2R R8, SR_CTAID.X ;  /* 0x0000000000087919 */ /* 0x000e220000002500 */
[----:B------:R-:W-:Y:S01]  /*22a90*/  ULDC UR5, c[0x0][0x150] ;  /* 0x0000540000057ab9 */ /* 0x000fe20000000800 */
[----:B------:R-:W1:Y:S01]  /*22aa0*/  LDC R3, c[0x0][0x144] ;  /* 0x00005100ff037b82 */ /* 0x000e620000000800 */
[----:B------:R-:W-:Y:S01]  /*22ab0*/  ULDC.64 UR6, c[0x0][0x628] ;  /* 0x00018a0000067ab9 */ /* 0x000fe20000000a00 */
[----:B------:R-:W2:Y:S01]  /*22ac0*/  S2R R5, SR_CTAID.Y ;  /* 0x0000000000057919 */ /* 0x000ea20000002600 */
[----:B------:R-:W-:Y:S01]  /*22ad0*/  ISETP.NE.U32.AND P1, PT, RZ, UR6, PT ;  /* 0x00000006ff007c0c */ /* 0x000fe2000bf25070 */
[----:B------:R-:W-:-:S03]  /*22ae0*/  ULDC UR8, c[0x0][0x630] ;  /* 0x00018c0000087ab9 */ /* 0x000fc60000000800 */
[----:B------:R-:W-:Y:S01]  /*22af0*/  ISETP.NE.AND.EX P1, PT, RZ, UR7, PT, P1 ;  /* 0x00000007ff007c0c */ /* 0x000fe2000bf25310 */
[----:B------:R-:W3:Y:S01]  /*22b00*/  LDC R12, c[0x0][0x148] ;  /* 0x00005200ff0c7b82 */ /* 0x000ee20000000800 */
[----:B0-----:R-:W-:Y:S02]  /*22b10*/  I2FP.F32.U32 R2, R8 ;  /* 0x0000000800027245 */ /* 0x001fe40000201000 */
[----:B--2---:R-:W-:-:S03]  /*22b20*/  I2FP.F32.U32 R4, R5 ;  /* 0x0000000500047245 */ /* 0x004fc60000201000 */
[----:B------:R-:W-:Y:S01]  /*22b30*/  FMUL R2, R2, UR5 ;  /* 0x0000000502027c20 */ /* 0x000fe20008400000 */
[----:B------:R-:W-:Y:S02]  /*22b40*/  ULDC UR5, c[0x0][0x154] ;  /* 0x0000550000057ab9 */ /* 0x000fe40000000800 */
[----:B------:R-:W-:-:S03]  /*22b50*/  FMUL R10, R4, UR5 ;  /* 0x00000005040a7c20 */ /* 0x000fc60008400000 */
[----:B------:R-:W0:Y:S08]  /*22b60*/  F2I.U32.TRUNC.NTZ R2, R2 ;  /* 0x0000000200027305 */ /* 0x000e30000020f000 */
[----:B------:R-:W2:Y:S01]  /*22b70*/  F2I.U32.TRUNC.NTZ R10, R10 ;  /* 0x0000000a000a7305 */ /* 0x000ea2000020f000 */
[----:B0-----:R-:W-:Y:S02]  /*22b80*/  IMAD.MOV R4, RZ, RZ, -R2 ;  /* 0x000000ffff047224 */ /* 0x001fe400078e0a02 */
[----:B------:R-:W-:-:S02]  /*22b90*/  IMAD.MOV.U32 R2, RZ, RZ, R15 ;  /* 0x000000ffff027224 */ /* 0x000fc400078e000f */
[----:B-1----:R-:W-:Y:S02]  /*22ba0*/  IMAD R8, R3, R4, R8 ;  /* 0x0000000403087224 */ /* 0x002fe400078e0208 */
[----:B--2---:R-:W-:-:S04]  /*22bb0*/  IMAD.MOV R3, RZ, RZ, -R10 ;  /* 0x000000ffff037224 */ /* 0x004fc800078e0a0a */
[----:B---3--:R-:W-:Y:S02]  /*22bc0*/  @P4 IMAD R8, R12, R3, R5 ;  /* 0x000000030c084224 */ /* 0x008fe400078e0205 */
[----:B------:R-:W-:Y:S01]  /*22bd0*/  IMAD.MOV.U32 R3, RZ, RZ, R16 ;  /* 0x000000ffff037224 */ /* 0x000fe200078e0010 */
[----:B------:R-:W-:Y:S06]  /*22be0*/  @!P1 BRA `(.L_x_563) ;  /* 0x0000000000289947 */ /* 0x000fec0003800000 */
[----:B------:R-:W-:Y:S02]  /*22bf0*/  ULDC UR5, c[0x0][0x634] ;  /* 0x00018d0000057ab9 */ /* 0x000fe40000000800 */
[----:B------:R-:W-:-:S05]  /*22c00*/  IADD3 R3, P1, R15, UR5, RZ ;  /* 0x000000050f037c10 */ /* 0x000fca000ff3e0ff */
[----:B------:R-:W-:-:S04]  /*22c10*/  IMAD.X R11, RZ, RZ, R16, P1 ;  /* 0x000000ffff0b7224 */ /* 0x000fc800008e0610 */
[----:B------:R-:W-:-:S04]  /*22c20*/  IMAD.WIDE.U32 R4, R11, UR6, RZ ;  /* 0x000000060b047c25 */ /* 0x000fc8000f8e00ff */
[----:B------:R-:W-:-:S04]  /*22c30*/  IMAD.WIDE.U32 R4, P1, R3, UR7, R4 ;  /* 0x0000000703047c25 */ /* 0x000fc8000f820004 */
[----:B------:R-:W-:-:S04]  /*22c40*/  IMAD.WIDE.U32 R2, R3, UR6, RZ ;  /* 0x0000000603027c25 */ /* 0x000fc8000f8e00ff */
[----:B------:R-:W-:Y:S01]  /*22c50*/  IMAD.MOV.U32 R2, RZ, RZ, R5 ;  /* 0x000000ffff027224 */ /* 0x000fe200078e0005 */
[----:B------:R-:W-:Y:S01]  /*22c60*/  IADD3 RZ, P3, R3, R4, RZ ;  /* 0x0000000403ff7210 */ /* 0x000fe20007f7e0ff */
[----:B------:R-:W-:-:S04]  /*22c70*/  IMAD.X R3, RZ, RZ, RZ, P1 ;  /* 0x000000ffff037224 */ /* 0x000fc800008e06ff */
[----:B------:R-:W-:-:S08]  /*22c80*/  IMAD.WIDE.U32.X R2, R11, UR7, R2, P3 ;  /* 0x000000070b027c25 */ /* 0x000fd000098e0402 */
.L_x_563:
[--C-:B------:R-:W-:Y:S01]  /*22c90*/  SHF.R.U64 R10, R2, UR8, R3.reuse ;  /* 0x00000008020a7c19 */ /* 0x100fe20008001203 */
[----:B------:R-:W-:Y:S01]  /*22ca0*/  ULDC.64 UR6, c[0x0][0x620] ;  /* 0x0001880000067ab9 */ /* 0x000fe20000000a00 */
[----:B------:R-:W-:Y:S01]  /*22cb0*/  SHF.R.U32.HI R2, RZ, UR8, R3 ;  /* 0x00000008ff027c19 */ /* 0x000fe20008011603 */
[----:B------:R-:W-:Y:S01]  /*22cc0*/  IMAD.MOV.U32 R3, RZ, RZ, R16 ;  /* 0x000000ffff037224 */ /* 0x000fe200078e0010 */
[----:B------:R-:W-:Y:S01]  /*22cd0*/  IADD3 R11, P1, RZ, -R10, RZ ;  /* 0x8000000aff0b7210 */ /* 0x000fe20007f3e0ff */
[----:B------:R-:W-:-:S04]  /*22ce0*/  ULDC UR5, c[0x0][0x618] ;  /* 0x0001860000057ab9 */ /* 0x000fc80000000800 */
[----:B------:R-:W-:-:S04]  /*22cf0*/  IMAD.X R2, RZ, RZ, ~R2, P1 ;  /* 0x000000ffff027224 */ /* 0x000fc800008e0e02 */
[----:B------:R-:W-:-:S04]  /*22d00*/  IMAD R2, R2, UR6, RZ ;  /* 0x0000000602027c24 */ /* 0x000fc8000f8e02ff */
[----:B------:R-:W-:Y:S02]  /*22d10*/  IMAD R5, R11, UR7, R2 ;  /* 0x000000070b057c24 */ /* 0x000fe4000f8e0202 */
[----:B------:R-:W-:-:S04]  /*22d20*/  IMAD.MOV.U32 R2, RZ, RZ, R15 ;  /* 0x000000ffff027224 */ /* 0x000fc800078e000f */
[----:B------:R-:W-:Y:S01]  /*22d30*/  IMAD.WIDE.U32 R2, R11, UR6, R2 ;  /* 0x000000060b027c25 */ /* 0x000fe2000f8e0002 */
[----:B------:R-:W-:Y:S02]  /*22d40*/  ULDC.64 UR6, c[0x0][0x640] ;  /* 0x0001900000067ab9 */ /* 0x000fe40000000a00 */
[----:B------:R-:W-:Y:S01]  /*22d50*/  ISETP.NE.U32.AND P1, PT, RZ, UR6, PT ;  /* 0x00000006ff007c0c */ /* 0x000fe2000bf25070 */
[----:B------:R-:W-:-:S03]  /*22d60*/  IMAD.IADD R3, R3, 0x1, R5 ;  /* 0x0000000103037824 */ /* 0x000fc600078e0205 */
[----:B------:R-:W-:Y:S02]  /*22d70*/  ISETP.NE.AND.EX P1, PT, RZ, UR7, PT, P1 ;  /* 0x00000007ff007c0c */ /* 0x000fe4000bf25310 */
[--C-:B------:R-:W-:Y:S02]  /*22d80*/  SHF.R.U64 R11, R2, UR5, R3.reuse ;  /* 0x00000005020b7c19 */ /* 0x100fe40008001203 */
[----:B------:R-:W-:Y:S01]  /*22d90*/  SHF.R.U32.HI R2, RZ, UR5, R3 ;  /* 0x00000005ff027c19 */ /* 0x000fe20008011603 */
[----:B------:R-:W-:-:S03]  /*22da0*/  ULDC UR5, c[0x0][0x608] ;  /* 0x0001820000057ab9 */ /* 0x000fc60000000800 */
[--C-:B------:R-:W-:Y:S02]  /*22db0*/  SHF.R.U64 R12, R11, UR5, R2.reuse ;  /* 0x000000050b0c7c19 */ /* 0x100fe40008001202 */
[----:B------:R-:W-:Y:S01]  /*22dc0*/  SHF.R.U32.HI R3, RZ, UR5, R2 ;  /* 0x00000005ff037c19 */ /* 0x000fe20008011602 */
[----:B------:R-:W-:-:S03]  /*22dd0*/  ULDC UR5, c[0x0][0x658] ;  /* 0x0001960000057ab9 */ /* 0x000fc60000000800 */
[--C-:B------:R-:W-:Y:S02]  /*22de0*/  SHF.R.U64 R13, R12, UR5, R3.reuse ;  /* 0x000000050c0d7c19 */ /* 0x100fe40008001203 */
[----:B------:R-:W-:-:S03]  /*22df0*/  SHF.R.U32.HI R15, RZ, UR5, R3 ;  /* 0x00000005ff0f7c19 */ /* 0x000fc60008011603 */
[----:B------:R-:W-:Y:S02]  /*22e00*/  IMAD.MOV.U32 R2, RZ, RZ, R13 ;  /* 0x000000ffff027224 */ /* 0x000fe400078e000d */
        /* <DEDUP_REMOVED lines=12> */
.L_x_564:
[----:B------:R-:W-:Y:S01]  /*22ed0*/  ULDC UR5, c[0x0][0x648] ;  /* 0x0001920000057ab9 */ /* 0x000fe20000000800 */
[----:B------:R-:W-:Y:S02]  /*22ee0*/  LOP3.LUT R12, R12, UR17, RZ, 0xc0, !PT ;  /* 0x000000110c0c7c12 */ /* 0x000fe4000f8ec0ff */
[----:B------:R-:W-:Y:S01]  /*22ef0*/  SHF.R.U64 R3, R2, UR5, R3 ;  /* 0x0000000502037c19 */ /* 0x000fe20008001203 */
[----:B------:R-:W-:-:S04]  /*22f00*/  ULDC UR5, c[0x0][0x638] ;  /* 0x00018e0000057ab9 */ /* 0x000fc80000000800 */
[----:B------:R-:W-:Y:S02]  /*22f10*/  IMAD.MOV R2, RZ, RZ, -R3 ;  /* 0x000000ffff027224 */ /* 0x000fe400078e0a03 */
[----:B------:R-:W-:Y:S02]  /*22f20*/  IMAD R5, R3, UR18, R12 ;  /* 0x0000001203057c24 */ /* 0x000fe4000f8e020c */
[----:B------:R-:W-:Y:S01]  /*22f30*/  IMAD R13, R2, UR5, R13 ;  /* 0x00000005020d7c24 */ /* 0x000fe2000f8e020d */
[----:B------:R-:W-:Y:S01]  /*22f40*/  ULDC UR5, c[0x0][0x610] ;  /* 0x0001840000057ab9 */ /* 0x000fe20000000800 */
[----:B------:R-:W-:Y:S01]  /*22f50*/  LOP3.LUT R2, R11, UR4, RZ, 0xc0, !PT ;  /* 0x000000040b027c12 */ /* 0x000fe2000f8ec0ff */
[----:B------:R-:W-:Y:S01]  /*22f60*/  IMAD R8, R5, UR5, R8 ;  /* 0x0000000505087c24 */ /* 0x000fe2000f8e0208 */
[----:B------:R-:W-:-:S03]  /*22f70*/  ULDC UR5, c[0x0][0x600] ;  /* 0x0001800000057ab9 */ /* 0x000fc60000000800 */
[----:B------:R-:W-:Y:S02]  /*22f80*/  IMAD R13, R13, UR5, R2 ;  /* 0x000000050d0d7c24 */ /* 0x000fe4000f8e0202 */
[----:B------:R-:W-:-:S03]  /*22f90*/  IMAD.MOV.U32 R2, RZ, RZ, 0x1 ;  /* 0x00000001ff027424 */ /* 0x000fc600078e00ff */
[----:B------:R-:W-:Y:S02]  /*22fa0*/  SEL R4, R13, R8, !P4 ;  /* 0x000000080d047207 */ /* 0x000fe40006000000 */
[----:B------:R-:W-:-:S07]  /*22fb0*/  SEL R5, R8, R13, !P4 ;  /* 0x0000000d08057207 */ /* 0x000fce0006000000 */
.L_x_562:
[----:B------:R-:W-:Y:S05]  /*22fc0*/  BSYNC B1 ;  /* 0x0000000000017941 */ /* 0x000fea0003800000 */
.L_x_561:
[----:B------:R-:W-:-:S13]  /*22fd0*/  LOP3.LUT P1, RZ, R2, 0xff, RZ, 0xc0, !PT ;  /* 0x000000ff02ff7812 */ /* 0x000fda000782c0ff */
[----:B------:R-:W-:Y:S05]  /*22fe0*/  @P1 BRA `(.L_x_565) ;  /* 0xfffffff400381947 */ /* 0x000fea000383ffff */
[----:B------:R-:W-:Y:S05]  /*22ff0*/  BSYNC B0 ;  /* 0x0000000000007941 */ /* 0x000fea0003800000 */
.L_x_553:
[----:B------:R-:W-:-:S03]  /*23000*/  UMOV UR5, 0xffffffff ;  /* 0xffffffff00057882 */ /* 0x000fc60000000000 */
[----:B------:R-:W-:Y:S05]  /*23010*/  BRA.DIV UR5, `(.L_x_566) ;  /* 0x0000000605947947 */ /* 0x000fea000b800000 */
[----:B------:R-:W-:-:S13]  /*23020*/  ELECT P0, URZ, PT ;  /* 0x00000000003f782f */ /* 0x000fda0003800000 */
.L_x_583:
[----:B------:R-:W-:Y:S04]  /*23030*/  BSSY B0, `(.L_x_567) ;  /* 0x0000047000007945 */ /* 0x000fe80003800000 */
[----:B------:R-:W-:Y:S05]  /*23040*/  @!P0 BRA `(.L_x_568) ;  /* 0x0000000400148947 */ /* 0x000fea0003800000 */
[----:B------:R-:W-:-:S04]  /*23050*/  ULOP3.LUT UR5, UR13, 0x2, URZ, 0xfc, !UPT ;  /* 0x000000020d057892 */ /* 0x000fc8000f8efc3f */
[----:B------:R-:W-:-:S06]  /*23060*/  UISETP.NE.AND UP0, UPT, UR5, 0x3, UPT ;  /* 0x000000030500788c */ /* 0x000fcc000bf05270 */
[----:B------:R-:W-:-:S13]  /*23070*/  PLOP3.LUT P0, PT, PT, PT, UP0, 0x80, 0x0 ;  /* 0x000000000000781c */ /* 0x000fda0003f0f008 */
[----:B------:R-:W-:Y:S05]  /*23080*/  @!P0 BRA `(.L_x_569) ;  /* 0x0000000000048947 */ /* 0x000fea0003800000 */
[----:B------:R-:W-:Y:S01]  /*23090*/  BPT.TRAP 0x1 ;  /* 0x000000040000795c */ /* 0x000fe20000300000 */
.L_x_569:
[----:B------:R-:W0:Y:S01]  /*230a0*/  S2R R3, SR_CgaCtaId ;  /* 0x0000000000037919 */ /* 0x000e220000008800 */
[----:B------:R-:W-:Y:S02]  /*230b0*/  MOV R0, 0x400 ;  /* 0x0000040000007802 */ /* 0x000fe40000000f00 */
[----:B------:R-:W-:Y:S02]  /*230c0*/  SHF.L.U32 R2, R6, 0x1f, RZ ;  /* 0x0000001f06027819 */ /* 0x000fe400000006ff */
[----:B0-----:R-:W-:-:S05]  /*230d0*/  LEA R0, R3, R0, 0x18 ;  /* 0x0000000003007211 */ /* 0x001fca00078ec0ff */
[----:B------:R-:W-:-:S04]  /*230e0*/  VIADD R0, R0, 0x38 ;  /* 0x0000003800007836 */ /* 0x000fc80000000000 */
[----:B------:R-:W-:-:S04]  /*230f0*/  IMAD R3, R7, 0x8, R0 ;  /* 0x0000000807037824 */ /* 0x000fc800078e0200 */
[----:B------:R-:W0:Y:S02]  /*23100*/  SYNCS.PHASECHK.TRANS64.TRYWAIT P0, [R3+URZ], R2 ;  /* 0x00000002030075a7 */ /* 0x000e24000800017f */
[----:B0-----:R-:W-:Y:S05]  /*23110*/  @!P0 BRA `(.L_x_570) ;  /* 0x0000000400788947 */ /* 0x001fea0003800000 */
.L_x_584:
[----:B------:R-:W-:-:S05]  /*23120*/  VIADD R7, R7, 0x1 ;  /* 0x0000000107077836 */ /* 0x000fca0000000000 */
[----:B------:R-:W-:-:S04]  /*23130*/  ISETP.NE.AND P0, PT, R7, 0x7, PT ;  /* 0x000000070700780c */ /* 0x000fc80003f05270 */
[----:B0-----:R-:W-:Y:S02]  /*23140*/  SEL R3, RZ, 0x1, P0 ;  /* 0x00000001ff037807 */ /* 0x001fe40000000000 */
[----:B------:R-:W-:Y:S02]  /*23150*/  SEL R7, R7, RZ, P0 ;  /* 0x000000ff07077207 */ /* 0x000fe40000000000 */
[----:B------:R-:W-:-:S03]  /*23160*/  LOP3.LUT R6, R6, R3, RZ, 0x3c, !PT ;  /* 0x0000000306067212 */ /* 0x000fc600078e3cff */
[----:B------:R-:W-:Y:S01]  /*23170*/  IMAD R3, R7, 0x8, R0 ;  /* 0x0000000807037824 */ /* 0x000fe200078e0200 */
[----:B------:R-:W-:-:S04]  /*23180*/  SHF.L.U32 R2, R6, 0x1f, RZ ;  /* 0x0000001f06027819 */ /* 0x000fc800000006ff */
[----:B------:R-:W0:Y:S02]  /*23190*/  SYNCS.PHASECHK.TRANS64.TRYWAIT P0, [R3+URZ], R2 ;  /* 0x00000002030075a7 */ /* 0x000e24000800017f */
[----:B0-----:R-:W-:Y:S05]  /*231a0*/  @!P0 BRA `(.L_x_571) ;  /* 0x0000000400688947 */ /* 0x001fea0003800000 */
.L_x_585:
[----:B0-----:R-:W-:-:S05]  /*231b0*/  VIADD R2, R7, 0x1 ;  /* 0x0000000107027836 */ /* 0x001fca0000000000 */
[----:B------:R-:W-:-:S04]  /*231c0*/  ISETP.NE.AND P0, PT, R2, 0x7, PT ;  /* 0x000000070200780c */ /* 0x000fc80003f05270 */
[----:B------:R-:W-:Y:S02]  /*231d0*/  SEL R3, RZ, 0x1, P0 ;  /* 0x00000001ff037807 */ /* 0x000fe40000000000 */
[----:B------:R-:W-:Y:S02]  /*231e0*/  SEL R5, R2, RZ, P0 ;  /* 0x000000ff02057207 */ /* 0x000fe40000000000 */
[----:B------:R-:W-:-:S03]  /*231f0*/  LOP3.LUT R6, R6, R3, RZ, 0x3c, !PT ;  /* 0x0000000306067212 */ /* 0x000fc600078e3cff */
[----:B------:R-:W-:Y:S01]  /*23200*/  IMAD R3, R5, 0x8, R0 ;  /* 0x0000000805037824 */ /* 0x000fe200078e0200 */
[----:B------:R-:W-:-:S04]  /*23210*/  SHF.L.U32 R2, R6, 0x1f, RZ ;  /* 0x0000001f06027819 */ /* 0x000fc800000006ff */
[----:B------:R-:W0:Y:S02]  /*23220*/  SYNCS.PHASECHK.TRANS64.TRYWAIT P0, [R3+URZ], R2 ;  /* 0x00000002030075a7 */ /* 0x000e24000800017f */
[----:B0-----:R-:W-:Y:S05]  /*23230*/  @!P0 BRA `(.L_x_572) ;  /* 0x0000000400588947 */ /* 0x001fea0003800000 */
.L_x_586:
        /* <DEDUP_REMOVED lines=9> */
.L_x_587:
        /* <DEDUP_REMOVED lines=9> */
.L_x_588:
        /* <DEDUP_REMOVED lines=9> */
.L_x_589:
[----:B0-----:R-:W-:-:S05]  /*233f0*/  VIADD R2, R5, 0x1 ;  /* 0x0000000105027836 */ /* 0x001fca0000000000 */
[----:B------:R-:W-:-:S04]  /*23400*/  ISETP.NE.AND P0, PT, R2, 0x7, PT ;  /* 0x000000070200780c */ /* 0x000fc80003f05270 */
[----:B------:R-:W-:Y:S02]  /*23410*/  SEL R4, RZ, 0x1, P0 ;  /* 0x00000001ff047807 */ /* 0x000fe40000000000 */
[----:B------:R-:W-:Y:S02]  /*23420*/  SEL R3, R2, RZ, P0 ;  /* 0x000000ff02037207 */ /* 0x000fe40000000000 */
[----:B------:R-:W-:-:S03]  /*23430*/  LOP3.LUT R4, R7, R4, RZ, 0x3c, !PT ;  /* 0x0000000407047212 */ /* 0x000fc600078e3cff */
[----:B------:R-:W-:Y:S01]  /*23440*/  IMAD R3, R3, 0x8, R0 ;  /* 0x0000000803037824 */ /* 0x000fe200078e0200 */
[----:B------:R-:W-:-:S07]  /*23450*/  SHF.L.U32 R0, R4, 0x1f, RZ ;  /* 0x0000001f04007819 */ /* 0x000fce00000006ff */
.L_x_576:
[----:B0-----:R0:W1:Y:S02]  /*23460*/  SYNCS.PHASECHK.TRANS64.TRYWAIT P0, [R3+URZ], R0 ;  /* 0x00000000030075a7 */ /* 0x001064000800017f */
[----:B-1----:R-:W-:Y:S05]  /*23470*/  @!P0 NANOSLEEP.SYNCS 0x989680 ;  /* 0x009896800000895d */ /* 0x002fea0003900000 */
[----:B------:R-:W1:Y:S02]  /*23480*/  @!P0 SYNCS.PHASECHK.TRANS64 P0, [R3+URZ], R0 ;  /* 0x00000000030085a7 */ /* 0x000e64000800007f */
[----:B-1----:R-:W-:Y:S05]  /*23490*/  @!P0 BRA `(.L_x_576) ;  /* 0xfffffffc00f08947 */ /* 0x002fea000383ffff */
.L_x_568:
[----:B------:R-:W-:Y:S05]  /*234a0*/  BSYNC B0 ;  /* 0x0000000000007941 */ /* 0x000fea0003800000 */
.L_x_567:
[----:B------:R-:W-:Y:S05]  /*234b0*/  EXIT ;  /* 0x000000000000794d */ /* 0x000fea0003800000 */
.L_x_17:
[----:B-1----:R-:W-:-:S04]  /*234c0*/  IMAD.U32 R3, RZ, RZ, UR7 ;  /* 0x00000007ff037e24 */ /* 0x002fc8000f8e00ff */
[----:B------:R1:W4:Y:S03]  /*234d0*/  SYNCS.PHASECHK.TRANS64.TRYWAIT P0, [R3+URZ], R0 ;  /* 0x00000000030075a7 */ /* 0x000326000800017f */
[----:B----4-:R-:W-:Y:S05]  /*234e0*/  @!P0 NANOSLEEP.SYNCS 0x989680 ;  /* 0x009896800000895d */ /* 0x010fea0003900000 */
[----:B------:R-:W4:Y:S02]  /*234f0*/  @!P0 SYNCS.PHASECHK.TRANS64 P0, [R3+URZ], R0 ;  /* 0x00000000030085a7 */ /* 0x000f24000800007f */
[----:B----4-:R-:W-:Y:S05]  /*23500*/  @!P0 BRA `(.L_x_17) ;  /* 0xfffffffc00ec8947 */ /* 0x010fea000383ffff */
[----:B------:R-:W-:Y:S05]  /*23510*/  BRA `(.L_x_16) ;  /* 0xfffffdf400a07947 */ /* 0x000fea000383ffff */
.L_x_23:
[----:B-----5:R4:W-:Y:S02]  /*23520*/  STL [R1+0x470], R0 ;  /* 0x0004700001007387 */ /* 0x0209e40000100800 */
[----:B----4-:R-:W-:-:S04]  /*23530*/  IMAD.U32 R0, RZ, RZ, UR15 ;  /* 0x0000000fff007e24 */ /* 0x010fc8000f8e00ff */
[----:B------:R4:W0:Y:S03]  /*23540*/  SYNCS.PHASECHK.TRANS64.TRYWAIT P0, [R0+URZ], R3 ;  /* 0x00000003000075a7 */ /* 0x000826000800017f */
[----:B0-----:R-:W-:Y:S05]  /*23550*/  @!P0 NANOSLEEP.SYNCS 0x989680 ;  /* 0x009896800000895d */ /* 0x001fea0003900000 */
[----:B------:R4:W0:Y:S02]  /*23560*/  @!P0 SYNCS.PHASECHK.TRANS64 P0, [R0+URZ], R3 ;  /* 0x00000003000085a7 */ /* 0x000824000800007f */
[----:B----4-:R4:W5:Y:S02]  /*23570*/  LDL.LU R0, [R1+0x470] ;  /* 0x0004700001007983 */ /* 0x0109640000300800 */
[----:B0---4-:R-:W-:Y:S05]  /*23580*/  @!P0 BRA `(.L_x_23) ;  /* 0xfffffffc00e48947 */ /* 0x011fea000383ffff */
[----:B------:R-:W-:Y:S05]  /*23590*/  BRA `(.L_x_22) ;  /* 0xfffffe2c00807947 */ /* 0x000fea000383ffff */
.L_x_554:
[----:B------:R-:W-:Y:S01]  /*235a0*/  BSSY B1, `(.L_x_577) ;  /* 0x0000006000017945 */ /* 0x000fe20003800000 */
[----:B------:R-:W-:-:S07]  /*235b0*/  IMAD.MOV.U32 R2, RZ, RZ, -0x1 ;  /* 0xffffffffff027424 */ /* 0x000fce00078e00ff */
[----:B------:R-:W-:Y:S05]  /*235c0*/  WARPSYNC.COLLECTIVE R2, `(.L_x_578) ;  /* 0x00000000020c7348 */ /* 0x000fea0003c00000 */
[----:B------:R-:W-:Y:S02]  /*235d0*/  ELECT P1, UR62, PT ;  /* 0x00000000003e782f */ /* 0x000fe40003820000 */
[----:B------:R-:W-:Y:S01]  /*235e0*/  MOV R2, UR62 ;  /* 0x0000003e00027c02 */ /* 0x000fe20008000f00 */
[----:B------:R-:W-:Y:S10]  /*235f0*/  ENDCOLLECTIVE ;  /* 0x000000000000791b */ /* 0x000ff40003800000 */
.L_x_578:
[----:B------:R-:W-:Y:S05]  /*23600*/  BSYNC B1 ;  /* 0x0000000000017941 */ /* 0x000fea0003800000 */
.L_x_577:
[----:B------:R-:W-:Y:S05]  /*23610*/  BRA `(.L_x_579) ;  /* 0xffffffec00b87947 */ /* 0x000fea000383ffff */
.L_x_557:
[----:B-1----:R1:W2:Y:S02]  /*23620*/  SYNCS.PHASECHK.TRANS64.TRYWAIT P1, [R16+URZ+0x38], R11 ;  /* 0x0000380b100075a7 */ /* 0x0022a4000802017f */
[----:B--2---:R-:W-:Y:S05]  /*23630*/  @!P1 NANOSLEEP.SYNCS 0x989680 ;  /* 0x009896800000995d */ /* 0x004fea0003900000 */
[----:B------:R-:W2:Y:S02]  /*23640*/  @!P1 SYNCS.PHASECHK.TRANS64 P1, [R16+URZ+0x38], R11 ;  /* 0x0000380b100095a7 */ /* 0x000ea4000802007f */
[----:B--2---:R-:W-:Y:S05]  /*23650*/  @!P1 BRA `(.L_x_557) ;  /* 0xfffffffc00f09947 */ /* 0x004fea000383ffff */
[----:B------:R-:W-:Y:S05]  /*23660*/  BRA `(.L_x_580) ;  /* 0xffffffec00ec7947 */ /* 0x000fea000383ffff */
.L_x_566:
[----:B------:R-:W-:Y:S01]  /*23670*/  BSSY B0, `(.L_x_581) ;  /* 0x0000006000007945 */ /* 0x000fe20003800000 */
[----:B------:R-:W-:-:S07]  /*23680*/  IMAD.MOV.U32 R2, RZ, RZ, -0x1 ;  /* 0xffffffffff027424 */ /* 0x000fce00078e00ff */
[----:B------:R-:W-:Y:S05]  /*23690*/  WARPSYNC.COLLECTIVE R2, `(.L_x_582) ;  /* 0x00000000020c7348 */ /* 0x000fea0003c00000 */
[----:B------:R-:W-:Y:S02]  /*236a0*/  ELECT P1, UR62, PT ;  /* 0x00000000003e782f */ /* 0x000fe40003820000 */
[----:B------:R-:W-:Y:S01]  /*236b0*/  MOV R2, UR62 ;  /* 0x0000003e00027c02 */ /* 0x000fe20008000f00 */
[----:B------:R-:W-:Y:S10]  /*236c0*/  ENDCOLLECTIVE ;  /* 0x000000000000791b */ /* 0x000ff40003800000 */
.L_x_582:
[----:B------:R-:W-:Y:S05]  /*236d0*/  BSYNC B0 ;  /* 0x0000000000007941 */ /* 0x000fea0003800000 */
.L_x_581:
[----:B------:R-:W-:Y:S01]  /*236e0*/  PLOP3.LUT P0, PT, P1, PT, PT, 0x80, 0x0 ;  /* 0x000000000000781c */ /* 0x000fe20000f0f070 */
[----:B------:R-:W-:-:S12]  /*236f0*/  BRA `(.L_x_583) ;  /* 0xfffffff8004c7947 */ /* 0x000fd8000383ffff */
.L_x_570:
[----:B0-----:R0:W1:Y:S02]  /*23700*/  SYNCS.PHASECHK.TRANS64.TRYWAIT P0, [R3+URZ], R2 ;  /* 0x00000002030075a7 */ /* 0x001064000800017f */
[----:B-1----:R-:W-:Y:S05]  /*23710*/  @!P0 NANOSLEEP.SYNCS 0x989680 ;  /* 0x009896800000895d */ /* 0x002fea0003900000 */
[----:B------:R-:W1:Y:S02]  /*23720*/  @!P0 SYNCS.PHASECHK.TRANS64 P0, [R3+URZ], R2 ;  /* 0x00000002030085a7 */ /* 0x000e64000800007f */
[----:B-1----:R-:W-:Y:S05]  /*23730*/  @!P0 BRA `(.L_x_570) ;  /* 0xfffffffc00f08947 */ /* 0x002fea000383ffff */
[----:B------:R-:W-:Y:S05]  /*23740*/  BRA `(.L_x_584) ;  /* 0xfffffff800747947 */ /* 0x000fea000383ffff */
.L_x_571:
[----:B0-----:R0:W1:Y:S02]  /*23750*/  SYNCS.PHASECHK.TRANS64.TRYWAIT P0, [R3+URZ], R2 ;  /* 0x00000002030075a7 */ /* 0x001064000800017f */
[----:B-1----:R-:W-:Y:S05]  /*23760*/  @!P0 NANOSLEEP.SYNCS 0x989680 ;  /* 0x009896800000895d */ /* 0x002fea0003900000 */
[----:B------:R-:W1:Y:S02]  /*23770*/  @!P0 SYNCS.PHASECHK.TRANS64 P0, [R3+URZ], R2 ;  /* 0x00000002030085a7 */ /* 0x000e64000800007f */
[----:B-1----:R-:W-:Y:S05]  /*23780*/  @!P0 BRA `(.L_x_571) ;  /* 0xfffffffc00f08947 */ /* 0x002fea000383ffff */
[----:B------:R-:W-:Y:S05]  /*23790*/  BRA `(.L_x_585) ;  /* 0xfffffff800847947 */ /* 0x000fea000383ffff */
.L_x_572:
[----:B0-----:R0:W1:Y:S02]  /*237a0*/  SYNCS.PHASECHK.TRANS64.TRYWAIT P0, [R3+URZ], R2 ;  /* 0x00000002030075a7 */ /* 0x001064000800017f */
[----:B-1----:R-:W-:Y:S05]  /*237b0*/  @!P0 NANOSLEEP.SYNCS 0x989680 ;  /* 0x009896800000895d */ /* 0x002fea0003900000 */
[----:B------:R-:W1:Y:S02]  /*237c0*/  @!P0 SYNCS.PHASECHK.TRANS64 P0, [R3+URZ], R2 ;  /* 0x00000002030085a7 */ /* 0x000e64000800007f */
[----:B-1----:R-:W-:Y:S05]  /*237d0*/  @!P0 BRA `(.L_x_572) ;  /* 0xfffffffc00f08947 */ /* 0x002fea000383ffff */
[----:B------:R-:W-:Y:S05]  /*237e0*/  BRA `(.L_x_586) ;  /* 0xfffffff800947947 */ /* 0x000fea000383ffff */
.L_x_573:
[----:B0-----:R0:W1:Y:S02]  /*237f0*/  SYNCS.PHASECHK.TRANS64.TRYWAIT P0, [R3+URZ], R2 ;  /* 0x00000002030075a7 */ /* 0x001064000800017f */
[----:B-1----:R-:W-:Y:S05]  /*23800*/  @!P0 NANOSLEEP.SYNCS 0x989680 ;  /* 0x009896800000895d */ /* 0x002fea0003900000 */
[----:B------:R-:W1:Y:S02]  /*23810*/  @!P0 SYNCS.PHASECHK.TRANS64 P0, [R3+URZ], R2 ;  /* 0x00000002030085a7 */ /* 0x000e64000800007f */
[----:B-1----:R-:W-:Y:S05]  /*23820*/  @!P0 BRA `(.L_x_573) ;  /* 0xfffffffc00f08947 */ /* 0x002fea000383ffff */
[----:B------:R-:W-:Y:S05]  /*23830*/  BRA `(.L_x_587) ;  /* 0xfffffff800a47947 */ /* 0x000fea000383ffff */
.L_x_574:
[----:B0-----:R0:W1:Y:S02]  /*23840*/  SYNCS.PHASECHK.TRANS64.TRYWAIT P0, [R3+URZ], R2 ;  /* 0x00000002030075a7 */ /* 0x001064000800017f */
[----:B-1----:R-:W-:Y:S05]  /*23850*/  @!P0 NANOSLEEP.SYNCS 0x989680 ;  /* 0x009896800000895d */ /* 0x002fea0003900000 */
[----:B------:R-:W1:Y:S02]  /*23860*/  @!P0 SYNCS.PHASECHK.TRANS64 P0, [R3+URZ], R2 ;  /* 0x00000002030085a7 */ /* 0x000e64000800007f */
[----:B-1----:R-:W-:Y:S05]  /*23870*/  @!P0 BRA `(.L_x_574) ;  /* 0xfffffffc00f08947 */ /* 0x002fea000383ffff */
[----:B------:R-:W-:Y:S05]  /*23880*/  BRA `(.L_x_588) ;  /* 0xfffffff800b47947 */ /* 0x000fea000383ffff */
.L_x_575:
[----:B0-----:R0:W1:Y:S02]  /*23890*/  SYNCS.PHASECHK.TRANS64.TRYWAIT P0, [R3+URZ], R2 ;  /* 0x00000002030075a7 */ /* 0x001064000800017f */
[----:B-1----:R-:W-:Y:S05]  /*238a0*/  @!P0 NANOSLEEP.SYNCS 0x989680 ;  /* 0x009896800000895d */ /* 0x002fea0003900000 */
[----:B------:R-:W1:Y:S02]  /*238b0*/  @!P0 SYNCS.PHASECHK.TRANS64 P0, [R3+URZ], R2 ;  /* 0x00000002030085a7 */ /* 0x000e64000800007f */
[----:B-1----:R-:W-:Y:S05]  /*238c0*/  @!P0 BRA `(.L_x_575) ;  /* 0xfffffffc00f08947 */ /* 0x002fea000383ffff */
[----:B------:R-:W-:Y:S05]  /*238d0*/  BRA `(.L_x_589) ;  /* 0xfffffff800c47947 */ /* 0x000fea000383ffff */
.L_x_590:
[----:B------:R-:W-:-:S00]  /*238e0*/  BRA `(.L_x_590) ;  /* 0xfffffffc00fc7947 */ /* 0x000fc0000383ffff */
[----:B------:R-:W-:-:S00]  /*238f0*/  NOP ;  /* 0x0000000000007918 */ /* 0x000fc00000000000 */
        /* <DEDUP_REMOVED lines=8> */
.L_x_591:


//--------------------- .nv.shared._ZN7cutlass13device_kernelINS_4gemm6kernel13GemmUniversalIN4cute5tupleIJiiiiEEENS1_10collective13CollectiveMmaINS1_37MainloopSm90TmaGmmaWarpSpecializedFP8ILi7ENS5_IJNS4_1CILi1EEESB_SB_EEENS1_35KernelTmaWarpSpecializedCooperativeEEENS5_IJNSA_ILi256EEESF_NSA_ILi32EEEEEENS_12float_e4m3_tENS5_IJlSB_lEEESI_SJ_NS4_8TiledMMAINS4_8MMA_AtomIJNS4_4SM904GMMA31MMA_64x256x32_F32E4M3E4M3_SS_TNILNSN_7ScaleInE1ELSP_1EEEEEENS4_6LayoutINS5_IJNSA_ILi2EEESB_SB_EEENS5_IJSB_NSA_ILi0EEESV_EEEEENS5_IJNS4_10UnderscoreESY_SY_EEEEENS4_13SM90_TMA_LOADENS4_14ComposedLayoutINS4_7SwizzleILi1ELi4ELi3EEENS4_18smem_ptr_flag_bitsILi8EEENSS_INS5_IJNSA_ILi8EEESG_EEENS5_IJSG_SB_EEEEEEEvNS4_8identityES11_S1B_vS1C_EENS_8epilogue10collective6detail29Sm90TmaWarpSpecializedAdapterINS1F_15DefaultEpilogueISI_SJ_SJ_NS1E_6thread17LinearCombinationISI_Li1EffLNS1J_9ScaleType4KindE0ELNS_15FloatRoundStyleE2ESI_EENS1_15EpilogueDefaultEEEEEvvEEEEvNT_6ParamsE --------------------------
	.section	.nv.shared._ZN7cutlass13device_kernelINS_4gemm6kernel13GemmUniversalIN4cute5tupleIJiiiiEEENS1_10collective13CollectiveMmaINS1_37MainloopSm90TmaGmmaWarpSpecializedFP8ILi7ENS5_IJNS4_1CILi1EEESB_SB_EEENS1_35KernelTmaWarpSpecializedCooperativeEEENS5_IJNSA_ILi256EEESF_NSA_ILi32EEEEEENS_12float_e4m3_tENS5_IJlSB_lEEESI_SJ_NS4_8TiledMMAINS4_8MMA_AtomIJNS4_4SM904GMMA31MMA_64x256x32_F32E4M3E4M3_SS_TNILNSN_7ScaleInE1ELSP_1EEEEEENS4_6LayoutINS5_IJNSA_ILi2EEESB_SB_EEENS5_IJSB_NSA_ILi0EEESV_EEEEENS5_IJNS4_10UnderscoreESY_SY_EEEEENS4_13SM90_TMA_LOADENS4_14ComposedLayoutINS4_7SwizzleILi1ELi4ELi3EEENS4_18smem_ptr_flag_bitsILi8EEENSS_INS5_IJNSA_ILi8EEESG_EEENS5_IJSG_SB_EEEEEEEvNS4_8identityES11_S1B_vS1C_EENS_8epilogue10collective6detail29Sm90TmaWarpSpecializedAdapterINS1F_15DefaultEpilogueISI_SJ_SJ_NS1E_6thread17LinearCombinationISI_Li1EffLNS1J_9ScaleType4KindE0ELNS_15FloatRoundStyleE2ESI_EENS1_15EpilogueDefaultEEEEEvvEEEEvNT_6ParamsE,"aw",@nobits
	.sectionflags	@""
	.align	16
	.zero		1024


//--------------------- .nv.shared.reserved.0     --------------------------
	.section	.nv.shared.reserved.0,"aw",@nobits
	.weak		__nv_reservedSMEM_offset_0_alias
	.size		__nv_reservedSMEM_offset_0_alias, 0, 0
	.other		__nv_reservedSMEM_offset_0_alias,@"STO_CUDA_RESERVED_SHARED STV_DEFAULT"
__nv_reservedSMEM_offset_0_alias:
	.zero		0


//--------------------- .nv.global                --------------------------
	.section	.nv.global,"aw",@nobits
.nv.global:
	.type		_ZN40_INTERNAL_713665f1_4_k_cu_89368a4d_274454cute1_E,@object
	.size		_ZN40_INTERNAL_713665f1_4_k_cu_89368a4d_274454cute1_E,(_ZN40_INTERNAL_713665f1_4_k_cu_89368a4d_274454cuda3std3__45__cpo6cbeginE - _ZN40_INTERNAL_713665f1_4_k_cu_89368a4d_274454cute1_E)
_ZN40_INTERNAL_713665f1_4_k_cu_89368a4d_274454cute1_E:
	.zero		1
	.type		_ZN40_INTERNAL_713665f1_4_k_cu_89368a4d_274454cuda3std3__45__cpo6cbeginE,@object
	.size		_ZN40_INTERNAL_713665f1_4_k_cu_89368a4d_274454cuda3std3__45__cpo6cbeginE,(_ZN40_INTERNAL_713665f1_4_k_cu_89368a4d_274454cuda3std3__48in_placeE - _ZN40_INTERNAL_713665f1_4_k_cu_89368a4d_274454cuda3std3__45__cpo6cbeginE)
_ZN40_INTERNAL_713665f1_4_k_cu_89368a4d_274454cuda3std3__45__cpo6cbeginE:
	.zero		1
	.type		_ZN40_INTERNAL_713665f1_4_k_cu_89368a4d_274454cuda3std3__48in_placeE,@object
	.size		_ZN40_INTERNAL_713665f1_4_k_cu_89368a4d_274454cuda3std3__48in_placeE,(_ZN40_INTERNAL_713665f1_4_k_cu_89368a4d_274454cuda3std6ranges3__45__cpo9iter_moveE - _ZN40_INTERNAL_713665f1_4_k_cu_89368a4d_274454cuda3std3__48in_placeE)
_ZN40_INTERNAL_713665f1_4_k_cu_89368a4d_274454cuda3std3__48in_placeE:
	.zero		1
	.type		_ZN40_INTERNAL_713665f1_4_k_cu_89368a4d_274454cuda3std6ranges3__45__cpo9iter_moveE,@object
	.size		_ZN40_INTERNAL_713665f1_4_k_cu_89368a4d_274454cuda3std6ranges3__45__cpo9iter_moveE,(_ZN40_INTERNAL_713665f1_4_k_cu_89368a4d_274454cuda3std3__45__cpo5beginE - _ZN40_INTERNAL_713665f1_4_k_cu_89368a4d_274454cuda3std6ranges3__45__cpo9iter_moveE)
_ZN40_INTERNAL_713665f1_4_k_cu_89368a4d_274454cuda3std6ranges3__45__cpo9iter_moveE:
	.zero		1
	.type		_ZN40_INTERNAL_713665f1_4_k_cu_89368a4d_274454cuda3std3__45__cpo5beginE,@object
	.size		_ZN40_INTERNAL_713665f1_4_k_cu_89368a4d_274454cuda3std3__45__cpo5beginE,(_ZN40_INTERNAL_713665f1_4_k_cu_89368a4d_274454cuda3std3__442_GLOBAL__N__713665f1_4_k_cu_89368a4d_274456ignoreE - _ZN40_INTERNAL_713665f1_4_k_cu_89368a4d_274454cuda3std3__45__cpo5beginE)
_ZN40_INTERNAL_713665f1_4_k_cu_89368a4d_274454cuda3std3__45__cpo5beginE:
	.zero		1
	.type		_ZN40_INTERNAL_713665f1_4_k_cu_89368a4d_274454cuda3std3__442_GLOBAL__N__713665f1_4_k_cu_89368a4d_274456ignoreE,@object
	.size		_ZN40_INTERNAL_713665f1_4_k_cu_89368a4d_274454cuda3std3__442_GLOBAL__N__713665f1_4_k_cu_89368a4d_274456ignoreE,(_ZN40_INTERNAL_713665f1_4_k_cu_89368a4d_274454cute7productE - _ZN40_INTERNAL_713665f1_4_k_cu_89368a4d_274454cuda3std3__442_GLOBAL__N__713665f1_4_k_cu_89368a4d_274456ignoreE)
_ZN40_INTERNAL_713665f1_4_k_cu_89368a4d_274454cuda3std3__442_GLOBAL__N__713665f1_4_k_cu_89368a4d_274456ignoreE:
	.zero		1
	.type		_ZN40_INTERNAL_713665f1_4_k_cu_89368a4d_274454cute7productE,@object
	.size		_ZN40_INTERNAL_713665f1_4_k_cu_89368a4d_274454cute7productE,(_ZN40_INTERNAL_713665f1_4_k_cu_89368a4d_274454cuda3std3__45__cpo3endE - _ZN40_INTERNAL_713665f1_4_k_cu_89368a4d_274454cute7productE)
_ZN40_INTERNAL_713665f1_4_k_cu_89368a4d_274454cute7productE:
	.zero		1
	.type		_ZN40_INTERNAL_713665f1_4_k_cu_89368a4d_274454cuda3std3__45__cpo3endE,@object
	.size		_ZN40_INTERNAL_713665f1_4_k_cu_89368a4d_274454cuda3std3__45__cpo3endE,(_ZN40_INTERNAL_713665f1_4_k_cu_89368a4d_274454cuda3std3__419piecewise_constructE - _ZN40_INTERNAL_713665f1_4_k_cu_89368a4d_274454cuda3std3__45__cpo3endE)
_ZN40_INTERNAL_713665f1_4_k_cu_89368a4d_274454cuda3std3__45__cpo3endE:
	.zero		1
	.type		_ZN40_INTERNAL_713665f1_4_k_cu_89368a4d_274454cuda3std3__419piecewise_constructE,@object
	.size		_ZN40_INTERNAL_713665f1_4_k_cu_89368a4d_274454cuda3std3__419piecewise_constructE,(_ZN40_INTERNAL_713665f1_4_k_cu_89368a4d_274454cuda3std3__45__cpo4cendE - _ZN40_INTERNAL_713665f1_4_k_cu_89368a4d_274454cuda3std3__419piecewise_constructE)
_ZN40_INTERNAL_713665f1_4_k_cu_89368a4d_274454cuda3std3__419piecewise_constructE:
	.zero		1
	.type		_ZN40_INTERNAL_713665f1_4_k_cu_89368a4d_274454cuda3std3__45__cpo4cendE,@object
	.size		_ZN40_INTERNAL_713665f1_4_k_cu_89368a4d_274454cuda3std3__45__cpo4cendE,(_ZN40_INTERNAL_713665f1_4_k_cu_89368a4d_274454cuda3std6ranges3__45__cpo4swapE - _ZN40_INTERNAL_713665f1_4_k_cu_89368a4d_274454cuda3std3__45__cpo4cendE)
_ZN40_INTERNAL_713665f1_4_k_cu_89368a4d_274454cuda3std3__45__cpo4cendE:
	.zero		1
	.type		_ZN40_INTERNAL_713665f1_4_k_cu_89368a4d_274454cuda3std6ranges3__45__cpo4swapE,@object
	.size		_ZN40_INTERNAL_713665f1_4_k_cu_89368a4d_274454cuda3std6ranges3__45__cpo4swapE,(.L_7 - _ZN40_INTERNAL_713665f1_4_k_cu_89368a4d_274454cuda3std6ranges3__45__cpo4swapE)
_ZN40_INTERNAL_713665f1_4_k_cu_89368a4d_274454cuda3std6ranges3__45__cpo4swapE:
	.zero		1
.L_7:


//--------------------- .nv.constant0._ZN7cutlass13device_kernelINS_4gemm6kernel13GemmUniversalIN4cute5tupleIJiiiiEEENS1_10collective13CollectiveMmaINS1_37MainloopSm90TmaGmmaWarpSpecializedFP8ILi7ENS5_IJNS4_1CILi1EEESB_SB_EEENS1_35KernelTmaWarpSpecializedCooperativeEEENS5_IJNSA_ILi256EEESF_NSA_ILi32EEEEEENS_12float_e4m3_tENS5_IJlSB_lEEESI_SJ_NS4_8TiledMMAINS4_8MMA_AtomIJNS4_4SM904GMMA31MMA_64x256x32_F32E4M3E4M3_SS_TNILNSN_7ScaleInE1ELSP_1EEEEEENS4_6LayoutINS5_IJNSA_ILi2EEESB_SB_EEENS5_IJSB_NSA_ILi0EEESV_EEEEENS5_IJNS4_10UnderscoreESY_SY_EEEEENS4_13SM90_TMA_LOADENS4_14ComposedLayoutINS4_7SwizzleILi1ELi4ELi3EEENS4_18smem_ptr_flag_bitsILi8EEENSS_INS5_IJNSA_ILi8EEESG_EEENS5_IJSG_SB_EEEEEEEvNS4_8identityES11_S1B_vS1C_EENS_8epilogue10collective6detail29Sm90TmaWarpSpecializedAdapterINS1F_15DefaultEpilogueISI_SJ_SJ_NS1E_6thread17LinearCombinationISI_Li1EffLNS1J_9ScaleType4KindE0ELNS_15FloatRoundStyleE2ESI_EENS1_15EpilogueDefaultEEEEEvvEEEEvNT_6ParamsE --------------------------
	.section	.nv.constant0._ZN7cutlass13device_kernelINS_4gemm6kernel13GemmUniversalIN4cute5tupleIJiiiiEEENS1_10collective13CollectiveMmaINS1_37MainloopSm90TmaGmmaWarpSpecializedFP8ILi7ENS5_IJNS4_1CILi1EEESB_SB_EEENS1_35KernelTmaWarpSpecializedCooperativeEEENS5_IJNSA_ILi256EEESF_NSA_ILi32EEEEEENS_12float_e4m3_tENS5_IJlSB_lEEESI_SJ_NS4_8TiledMMAINS4_8MMA_AtomIJNS4_4SM904GMMA31MMA_64x256x32_F32E4M3E4M3_SS_TNILNSN_7ScaleInE1ELSP_1EEEEEENS4_6LayoutINS5_IJNSA_ILi2EEESB_SB_EEENS5_IJSB_NSA_ILi0EEESV_EEEEENS5_IJNS4_10UnderscoreESY_SY_EEEEENS4_13SM90_TMA_LOADENS4_14ComposedLayoutINS4_7SwizzleILi1ELi4ELi3EEENS4_18smem_ptr_flag_bitsILi8EEENSS_INS5_IJNSA_ILi8EEESG_EEENS5_IJSG_SB_EEEEEEEvNS4_8identityES11_S1B_vS1C_EENS_8epilogue10collective6detail29Sm90TmaWarpSpecializedAdapterINS1F_15DefaultEpilogueISI_SJ_SJ_NS1E_6thread17LinearCombinationISI_Li1EffLNS1J_9ScaleType4KindE0ELNS_15FloatRoundStyleE2ESI_EENS1_15EpilogueDefaultEEEEEvvEEEEvNT_6ParamsE,"a",@progbits
	.sectionflags	@""
	.align	4
.nv.constant0._ZN7cutlass13device_kernelINS_4gemm6kernel13GemmUniversalIN4cute5tupleIJiiiiEEENS1_10collective13CollectiveMmaINS1_37MainloopSm90TmaGmmaWarpSpecializedFP8ILi7ENS5_IJNS4_1CILi1EEESB_SB_EEENS1_35KernelTmaWarpSpecializedCooperativeEEENS5_IJNSA_ILi256EEESF_NSA_ILi32EEEEEENS_12float_e4m3_tENS5_IJlSB_lEEESI_SJ_NS4_8TiledMMAINS4_8MMA_AtomIJNS4_4SM904GMMA31MMA_64x256x32_F32E4M3E4M3_SS_TNILNSN_7ScaleInE1ELSP_1EEEEEENS4_6LayoutINS5_IJNSA_ILi2EEESB_SB_EEENS5_IJSB_NSA_ILi0EEESV_EEEEENS5_IJNS4_10UnderscoreESY_SY_EEEEENS4_13SM90_TMA_LOADENS4_14ComposedLayoutINS4_7SwizzleILi1ELi4ELi3EEENS4_18smem_ptr_flag_bitsILi8EEENSS_INS5_IJNSA_ILi8EEESG_EEENS5_IJSG_SB_EEEEEEEvNS4_8identityES11_S1B_vS1C_EENS_8epilogue10collective6detail29Sm90TmaWarpSpecializedAdapterINS1F_15DefaultEpilogueISI_SJ_SJ_NS1E_6thread17LinearCombinationISI_Li1EffLNS1J_9ScaleType4KindE0ELNS_15FloatRoundStyleE2ESI_EENS1_15EpilogueDefaultEEEEEvvEEEEvNT_6ParamsE:
	.zero		1664


//--------------------- SYMBOLS --------------------------

	.type		.nv.reservedSmem.offset0,@object
	.size		.nv.reservedSmem.offset0,0x4
